def matmul_kernel(
    a_ptr,
    b_ptr,
    c_ptr,
    M,
    N,
    K,
    stride_am,
    stride_ak,
    stride_bk,
    stride_bn,
    stride_cm,
    stride_cn,
    BLOCK_M: tl.constexpr,
    BLOCK_N: tl.constexpr,
    BLOCK_K: tl.constexpr,
    GROUP_M: tl.constexpr,
):
    pid = tl.program_id(axis=0)
    num_pid_m = tl.cdiv(M, BLOCK_M)
    num_pid_n = tl.cdiv(N, BLOCK_N)
    num_pid_in_group = GROUP_M * num_pid_n
    group_id = pid // num_pid_in_group
    first_pid_m = group_id * GROUP_M
    group_size_m = min(num_pid_m - first_pid_m, GROUP_M)
    pid_m = first_pid_m + ((pid % num_pid_in_group) % group_size_m)
    pid_n = (pid % num_pid_in_group) // group_size_m

    offs_am = (pid_m * BLOCK_M + tl.arange(0, BLOCK_M)) % M
    offs_bn = (pid_n * BLOCK_N + tl.arange(0, BLOCK_N)) % N
    offs_k = tl.arange(0, BLOCK_K)
    a_ptrs = a_ptr + offs_am[:, None] * stride_am + offs_k[None, :] * stride_ak
    b_ptrs = b_ptr + offs_k[:, None] * stride_bk + offs_bn[None, :] * stride_bn

    acc = tl.zeros((BLOCK_M, BLOCK_N), dtype=tl.float32)
    for kk in range(0, tl.cdiv(K, BLOCK_K)):
        a = tl.load(a_ptrs, mask=offs_k[None, :] < K - kk * BLOCK_K, other=0.0)
        b = tl.load(b_ptrs, mask=offs_k[:, None] < K - kk * BLOCK_K, other=0.0)
        acc = tl.dot(a, b, acc)
        a_ptrs += BLOCK_K * stride_ak
        b_ptrs += BLOCK_K * stride_bk

    c = acc.to(c_ptr.dtype.element_ty)
    offs_cm = pid_m * BLOCK_M + tl.arange(0, BLOCK_M)
    offs_cn = pid_n * BLOCK_N + tl.arange(0, BLOCK_N)
    c_ptrs = c_ptr + offs_cm[:, None] * stride_cm + offs_cn[None, :] * stride_cn
    mask = (offs_cm[:, None] < M) & (offs_cn[None, :] < N)
    tl.store(c_ptrs, c, mask=mask)

# config = {"BLOCK_K": 64, "BLOCK_M": 256, "BLOCK_N": 128, "GROUP_M": 8, "arch": "sm_90", "dtype": "fp32", "num_ctas": 1, "num_stages": 3, "num_warps": 16}
# arch = sm_90


// ===== COMPILED SASS (sm_90a) =====

	.target	sm_90a

	.elftype	@"ET_EXEC"


//--------------------- .note.nv.tkinfo           --------------------------
	.section	.note.nv.tkinfo,"",@"SHT_NOTE"
	.sectionflags	@"SHF_NOTE_NV_TKINFO"
	.tkinfo
        /*0018*/ 	.word	0x00000002
        /*0030*/ 	.string	""
        /*0030*/ 	.string	"ptxas"
        /*0030*/ 	.string	"Cuda compilation tools, release 13.0, V13.0.88"
        /*0030*/ 	.string	"Build cuda_13.0.r13.0/compiler.36424714_0"
        /*0030*/ 	.string	"-v  -suppress-debug-info  -lineinfo  -arch sm_90a "



//--------------------- .note.nv.cuinfo           --------------------------
	.section	.note.nv.cuinfo,"",@"SHT_NOTE"
	.sectionflags	@"SHF_NOTE_NV_CUINFO"
        /*0018*/ 	.short	0x0002
        /*001a*/ 	.short	0x005a
        /*001c*/ 	.short	0x0082
	.zero		2


//--------------------- .nv.info                  --------------------------
	.section	.nv.info,"",@"SHT_CUDA_INFO"
	.align	4


	//----- nvinfo : EIATTR_REGCOUNT
	.align		4
        /*0000*/ 	.byte	0x04, 0x2f
        /*0002*/ 	.short	(.L_1 - .L_0)
	.align		4
.L_0:
        /*0004*/ 	.word	index@(matmul_kernel)
        /*0008*/ 	.word	0x00000080


	//----- nvinfo : EIATTR_FRAME_SIZE
	.align		4
.L_1:
        /*000c*/ 	.byte	0x04, 0x11
        /*000e*/ 	.short	(.L_3 - .L_2)
	.align		4
.L_2:
        /*0010*/ 	.word	index@(matmul_kernel)
        /*0014*/ 	.word	0x000000d0


	//----- nvinfo : EIATTR_MIN_STACK_SIZE
	.align		4
.L_3:
        /*0018*/ 	.byte	0x04, 0x12
        /*001a*/ 	.short	(.L_5 - .L_4)
	.align		4
.L_4:
        /*001c*/ 	.word	index@(matmul_kernel)
        /*0020*/ 	.word	0x000000d0
.L_5:


//--------------------- .nv.compat                --------------------------
	.section	.nv.compat,"",@"SHT_CUDA_COMPAT_INFO"
	.align	4
        /*0000*/ 	.byte	0x02, 0x09, 0x01, 0x00, 0x02, 0x02, 0x04, 0x00, 0x02, 0x05, 0x05, 0x00, 0x03, 0x07, 0x01, 0x01
        /*0010*/ 	.byte	0x02, 0x03, 0x00, 0x00, 0x02, 0x06, 0x01, 0x00, 0x04, 0x0b, 0x08, 0x00, 0x00, 0x00, 0x00, 0x00
        /*0020*/ 	.byte	0x00, 0x00, 0x00, 0x00


//--------------------- .nv.info.matmul_kernel    --------------------------
	.section	.nv.info.matmul_kernel,"",@"SHT_CUDA_INFO"
	.sectionflags	@""
	.align	4


	//----- nvinfo : EIATTR_CUDA_API_VERSION
	.align		4
        /*0000*/ 	.byte	0x04, 0x37
        /*0002*/ 	.short	(.L_7 - .L_6)
.L_6:
        /*0004*/ 	.word	0x00000082


	//----- nvinfo : EIATTR_KPARAM_INFO
	.align		4
.L_7:
        /*0008*/ 	.byte	0x04, 0x17
        /*000a*/ 	.short	(.L_9 - .L_8)
.L_8:
        /*000c*/ 	.word	0x00000000
        /*0010*/ 	.short	0x000d
        /*0012*/ 	.short	0x0048
        /*0014*/ 	.byte	0x00, 0xf4, 0x21, 0x00


	//----- nvinfo : EIATTR_KPARAM_INFO
	.align		4
.L_9:
        /*0018*/ 	.byte	0x04, 0x17
        /*001a*/ 	.short	(.L_11 - .L_10)
.L_10:
        /*001c*/ 	.word	0x00000000
        /*0020*/ 	.short	0x000c
        /*0022*/ 	.short	0x0040
        /*0024*/ 	.byte	0x00, 0xf4, 0x21, 0x00


	//----- nvinfo : EIATTR_KPARAM_INFO
	.align		4
.L_11:
        /*0028*/ 	.byte	0x04, 0x17
        /*002a*/ 	.short	(.L_13 - .L_12)
.L_12:
        /*002c*/ 	.word	0x00000000
        /*0030*/ 	.short	0x000b
        /*0032*/ 	.short	0x0038
        /*0034*/ 	.byte	0x00, 0xf0, 0x11, 0x00


	//----- nvinfo : EIATTR_KPARAM_INFO
	.align		4
.L_13:
        /*0038*/ 	.byte	0x04, 0x17
        /*003a*/ 	.short	(.L_15 - .L_14)
.L_14:
        /*003c*/ 	.word	0x00000000
        /*0040*/ 	.short	0x000a
        /*0042*/ 	.short	0x0034
        /*0044*/ 	.byte	0x00, 0xf0, 0x11, 0x00


	//----- nvinfo : EIATTR_KPARAM_INFO
	.align		4
.L_15:
        /*0048*/ 	.byte	0x04, 0x17
        /*004a*/ 	.short	(.L_17 - .L_16)
.L_16:
        /*004c*/ 	.word	0x00000000
        /*0050*/ 	.short	0x0009
        /*0052*/ 	.short	0x0030
        /*0054*/ 	.byte	0x00, 0xf0, 0x11, 0x00


	//----- nvinfo : EIATTR_KPARAM_INFO
	.align		4
.L_17:
        /*0058*/ 	.byte	0x04, 0x17
        /*005a*/ 	.short	(.L_19 - .L_18)
.L_18:
        /*005c*/ 	.word	0x00000000
        /*0060*/ 	.short	0x0008
        /*0062*/ 	.short	0x002c
        /*0064*/ 	.byte	0x00, 0xf0, 0x11, 0x00


	//----- nvinfo : EIATTR_KPARAM_INFO
	.align		4
.L_19:
        /*0068*/ 	.byte	0x04, 0x17
        /*006a*/ 	.short	(.L_21 - .L_20)
.L_20:
        /*006c*/ 	.word	0x00000000
        /*0070*/ 	.short	0x0007
        /*0072*/ 	.short	0x0028
        /*0074*/ 	.byte	0x00, 0xf0, 0x11, 0x00


	//----- nvinfo : EIATTR_KPARAM_INFO
	.align		4
.L_21:
        /*0078*/ 	.byte	0x04, 0x17
        /*007a*/ 	.short	(.L_23 - .L_22)
.L_22:
        /*007c*/ 	.word	0x00000000
        /*0080*/ 	.short	0x0006
        /*0082*/ 	.short	0x0024
        /*0084*/ 	.byte	0x00, 0xf0, 0x11, 0x00


	//----- nvinfo : EIATTR_KPARAM_INFO
	.align		4
.L_23:
        /*0088*/ 	.byte	0x04, 0x17
        /*008a*/ 	.short	(.L_25 - .L_24)
.L_24:
        /*008c*/ 	.word	0x00000000
        /*0090*/ 	.short	0x0005
        /*0092*/ 	.short	0x0020
        /*0094*/ 	.byte	0x00, 0xf0, 0x11, 0x00


	//----- nvinfo : EIATTR_KPARAM_INFO
	.align		4
.L_25:
        /*0098*/ 	.byte	0x04, 0x17
        /*009a*/ 	.short	(.L_27 - .L_26)
.L_26:
        /*009c*/ 	.word	0x00000000
        /*00a0*/ 	.short	0x0004
        /*00a2*/ 	.short	0x001c
        /*00a4*/ 	.byte	0x00, 0xf0, 0x11, 0x00


	//----- nvinfo : EIATTR_KPARAM_INFO
	.align		4
.L_27:
        /*00a8*/ 	.byte	0x04, 0x17
        /*00aa*/ 	.short	(.L_29 - .L_28)
.L_28:
        /*00ac*/ 	.word	0x00000000
        /*00b0*/ 	.short	0x0003
        /*00b2*/ 	.short	0x0018
        /*00b4*/ 	.byte	0x00, 0xf0, 0x11, 0x00


	//----- nvinfo : EIATTR_KPARAM_INFO
	.align		4
.L_29:
        /*00b8*/ 	.byte	0x04, 0x17
        /*00ba*/ 	.short	(.L_31 - .L_30)
.L_30:
        /*00bc*/ 	.word	0x00000000
        /*00c0*/ 	.short	0x0002
        /*00c2*/ 	.short	0x0010
        /*00c4*/ 	.byte	0x00, 0xf4, 0x21, 0x00


	//----- nvinfo : EIATTR_KPARAM_INFO
	.align		4
.L_31:
        /*00c8*/ 	.byte	0x04, 0x17
        /*00ca*/ 	.short	(.L_33 - .L_32)
.L_32:
        /*00cc*/ 	.word	0x00000000
        /*00d0*/ 	.short	0x0001
        /*00d2*/ 	.short	0x0008
        /*00d4*/ 	.byte	0x00, 0xf4, 0x21, 0x00


	//----- nvinfo : EIATTR_KPARAM_INFO
	.align		4
.L_33:
        /*00d8*/ 	.byte	0x04, 0x17
        /*00da*/ 	.short	(.L_35 - .L_34)
.L_34:
        /*00dc*/ 	.word	0x00000000
        /*00e0*/ 	.short	0x0000
        /*00e2*/ 	.short	0x0000
        /*00e4*/ 	.byte	0x00, 0xf4, 0x21, 0x00


	//----- nvinfo : EIATTR_SPARSE_MMA_MASK
	.align		4
.L_35:
        /*00e8*/ 	.byte	0x03, 0x50
        /*00ea*/ 	.short	0x0000


	//----- nvinfo : EIATTR_MAXREG_COUNT
	.align		4
        /*00ec*/ 	.byte	0x03, 0x1b
        /*00ee*/ 	.short	0x0080


	//----- nvinfo : EIATTR_NUM_BARRIERS
	.align		4
        /*00f0*/ 	.byte	0x02, 0x4c
        /*00f2*/ 	.byte	0x01
	.zero		1


	//----- nvinfo : EIATTR_ANNOTATIONS
	.align		4
        /*00f4*/ 	.byte	0x04, 0x55
        /*00f6*/ 	.short	(.L_37 - .L_36)


	//   ....[0]....
.L_36:
        /*00f8*/ 	.word	0x00000001
        /*00fc*/ 	.byte	0xf0, 0x06, 0x00, 0x00, 0x01, 0x00, 0x00, 0x00, 0x20, 0x0a, 0x00, 0x00, 0x01, 0x00, 0x00, 0x00
        /* <DEDUP_REMOVED lines=78> */
        /*05ec*/ 	.byte	0x30, 0x8d, 0x00, 0x00, 0x01, 0x00, 0x00, 0x00, 0x50, 0x8d, 0x00, 0x00


	//----- nvinfo : EIATTR_MERCURY_ISA_VERSION
	.align		4
.L_37:
        /*05f8*/ 	.byte	0x03, 0x5f
        /*05fa*/ 	.short	0x0101


	//----- nvinfo : EIATTR_EXIT_INSTR_OFFSETS
	.align		4
        /*05fc*/ 	.byte	0x04, 0x1c
        /*05fe*/ 	.short	(.L_39 - .L_38)


	//   ....[0]....
.L_38:
        /*0600*/ 	.word	0x00009030


	//   ....[1]....
        /*0604*/ 	.word	0x00009050


	//----- nvinfo : EIATTR_REQNTID
	.align		4
.L_39:
        /*0608*/ 	.byte	0x04, 0x10
        /*060a*/ 	.short	(.L_41 - .L_40)
.L_40:
        /*060c*/ 	.word	0x00000200
        /*0610*/ 	.word	0x00000001
        /*0614*/ 	.word	0x00000001


	//----- nvinfo : EIATTR_CBANK_PARAM_SIZE
	.align		4
.L_41:
        /*0618*/ 	.byte	0x03, 0x19
        /*061a*/ 	.short	0x0050


	//----- nvinfo : EIATTR_PARAM_CBANK
	.align		4
        /*061c*/ 	.byte	0x04, 0x0a
        /*061e*/ 	.short	(.L_43 - .L_42)
	.align		4
.L_42:
        /*0620*/ 	.word	index@(.nv.constant0.matmul_kernel)
        /*0624*/ 	.short	0x0210
        /*0626*/ 	.short	0x0050


	//----- nvinfo : EIATTR_SW_WAR
	.align		4
.L_43:
        /*0628*/ 	.byte	0x04, 0x36
        /*062a*/ 	.short	(.L_45 - .L_44)
.L_44:
        /*062c*/ 	.word	0x00000008
.L_45:


//--------------------- .nv.callgraph             --------------------------
	.section	.nv.callgraph,"",@"SHT_CUDA_CALLGRAPH"
	.align	4
	.sectionentsize	8
	.align		4
        /*0000*/ 	.word	0x00000000
	.align		4
        /*0004*/ 	.word	0xffffffff
	.align		4
        /*0008*/ 	.word	0x00000000
	.align		4
        /*000c*/ 	.word	0xfffffffe
	.align		4
        /*0010*/ 	.word	0x00000000
	.align		4
        /*0014*/ 	.word	0xfffffffd
	.align		4
        /*0018*/ 	.word	0x00000000
	.align		4
        /*001c*/ 	.word	0xfffffffc


//--------------------- .text.matmul_kernel       --------------------------
	.section	.text.matmul_kernel,"ax",@progbits
	.align	128
        .global         matmul_kernel
        .type           matmul_kernel,@function
        .size           matmul_kernel,(.L_x_3 - matmul_kernel)
        .other          matmul_kernel,@"STO_CUDA_ENTRY STV_DEFAULT"
matmul_kernel:
.text.matmul_kernel:
[----:B------:R-:W1:Y:S08]  /*0000*/  LDC R1, c[0x0][0x28] ;  /* 0x00000a00ff017b82 */ /* 0x000e700000000800 */
[----:B------:R-:W2:Y:S01]  /*0010*/  LDC.64 R92, c[0x0][0x228] ;  /* 0x00008a00ff5c7b82 */ /* 0x000ea20000000a00 */
[----:B------:R-:W3:Y:S01]  /*0020*/  S2R R5, SR_CTAID.X ;  /* 0x0000000000057919 */ /* 0x000ee20000002500 */
[----:B-1----:R-:W-:Y:S01]  /*0030*/  VIADD R1, R1, 0xffffff30 ;  /* 0xffffff3001017836 */ /* 0x002fe20000000000 */
[----:B------:R-:W-:Y:S01]  /*0040*/  ULDC.64 UR8, c[0x0][0x210] ;  /* 0x0000840000087ab9 */ /* 0x000fe20000000a00 */
[----:B------:R-:W-:Y:S01]  /*0050*/  ULDC.64 UR10, c[0x0][0x218] ;  /* 0x00008600000a7ab9 */ /* 0x000fe20000000a00 */
[----:B------:R-:W1:Y:S01]  /*0060*/  S2R R91, SR_TID.X ;  /* 0x00000000005b7919 */ /* 0x000e620000002100 */
[----:B------:R-:W-:Y:S01]  /*0070*/  ULDC UR5, c[0x0][0x240] ;  /* 0x0000900000057ab9 */ /* 0x000fe20000000800 */
[----:B------:R-:W-:Y:S01]  /*0080*/  UMOV UR7, 0x400 ;  /* 0x0000040000077882 */ /* 0x000fe20000000000 */
[----:B------:R-:W4:Y:S01]  /*0090*/  LDC.64 R88, c[0x0][0x230] ;  /* 0x00008c00ff587b82 */ /* 0x000f220000000a00 */
[----:B------:R-:W-:Y:S01]  /*00a0*/  ULDC.64 UR14, c[0x0][0x208] ;  /* 0x00008200000e7ab9 */ /* 0x000fe20000000a00 */
[----:B------:R-:W-:-:S06]  /*00b0*/  LOP3.LUT R123, R123, 0xfffffff7, RZ, 0xc0, !PT ;  /* 0xfffffff77b7b7812 */ /* 0x000fcc00078ec0ff */
[----:B------:R-:W1:Y:S01]  /*00c0*/  S2UR UR4, SR_CgaCtaId ;  /* 0x00000000000479c3 */ /* 0x000e620000008800 */
[----:B--2---:R-:W-:-:S05]  /*00d0*/  VIADD R0, R93, 0x7f ;  /* 0x0000007f5d007836 */ /* 0x004fca0000000000 */
[----:B------:R-:W-:Y:S01]  /*00e0*/  SHF.R.S32.HI R3, RZ, 0x1f, R0 ;  /* 0x0000001fff037819 */ /* 0x000fe20000011400 */
[----:B----4-:R-:W-:-:S03]  /*00f0*/  VIADD R94, R88, 0x3f ;  /* 0x0000003f585e7836 */ /* 0x010fc60000000000 */
[----:B------:R-:W-:Y:S01]  /*0100*/  LEA.HI R3, R3, R0, RZ, 0x7 ;  /* 0x0000000003037211 */ /* 0x000fe200078f38ff */
[----:B------:R-:W-:Y:S01]  /*0110*/  VIADD R121, R88, 0xffffffc0 ;  /* 0xffffffc058797836 */ /* 0x000fe20000000000 */
[----:B---3--:R-:W-:Y:S02]  /*0120*/  IABS R8, R5 ;  /* 0x0000000500087213 */ /* 0x008fe40000000000 */
[----:B------:R-:W-:Y:S02]  /*0130*/  SHF.R.S32.HI R3, RZ, 0x7, R3 ;  /* 0x00000007ff037819 */ /* 0x000fe40000011403 */
[----:B-1----:R-:W-:Y:S01]  /*0140*/  SHF.R.U32.HI R11, RZ, 0x6, R91 ;  /* 0x00000006ff0b7819 */ /* 0x002fe2000001165b */
[----:B------:R-:W-:Y:S01]  /*0150*/  ULEA UR7, UR4, UR7, 0x18 ;  /* 0x0000000704077291 */ /* 0x000fe2000f8ec03f */
[----:B------:R-:W-:Y:S01]  /*0160*/  LOP3.LUT R120, R91, 0x3f, RZ, 0xc0, !PT ;  /* 0x0000003f5b787812 */ /* 0x000fe200078ec0ff */
[----:B------:R-:W-:Y:S01]  /*0170*/  IMAD.SHL.U32 R4, R3, 0x8, RZ ;  /* 0x0000000803047824 */ /* 0x000fe200078e00ff */
[----:B------:R-:W-:-:S04]  /*0180*/  SGXT.U32 R11, R11, 0x3 ;  /* 0x000000030b0b781a */ /* 0x000fc80000000000 */
[-C--:B------:R-:W-:Y:S02]  /*0190*/  IABS R7, R4.reuse ;  /* 0x0000000400077213 */ /* 0x080fe40000000000 */
[----:B------:R-:W-:Y:S02]  /*01a0*/  IABS R10, R4 ;  /* 0x00000004000a7213 */ /* 0x000fe40000000000 */
[----:B------:R-:W1:Y:S08]  /*01b0*/  I2F.RP R0, R7 ;  /* 0x0000000700007306 */ /* 0x000e700000209400 */
[----:B-1----:R-:W1:Y:S02]  /*01c0*/  MUFU.RCP R0, R0 ;  /* 0x0000000000007308 */ /* 0x002e640000001000 */
[----:B-1----:R-:W-:-:S02]  /*01d0*/  VIADD R2, R0, 0xffffffe ;  /* 0x0ffffffe00027836 */ /* 0x002fc40000000000 */
[----:B------:R-:W-:-:S04]  /*01e0*/  IMAD.MOV R0, RZ, RZ, -R10 ;  /* 0x000000ffff007224 */ /* 0x000fc800078e0a0a */
[----:B------:R1:W2:Y:S02]  /*01f0*/  F2I.FTZ.U32.TRUNC.NTZ R3, R2 ;  /* 0x0000000200037305 */ /* 0x0002a4000021f000 */
[----:B-1----:R-:W-:Y:S02]  /*0200*/  IMAD.MOV.U32 R2, RZ, RZ, RZ ;  /* 0x000000ffff027224 */ /* 0x002fe400078e00ff */
[----:B--2---:R-:W-:-:S04]  /*0210*/  IMAD.MOV R6, RZ, RZ, -R3 ;  /* 0x000000ffff067224 */ /* 0x004fc800078e0a03 */
[----:B------:R-:W-:Y:S02]  /*0220*/  IMAD R9, R6, R7, RZ ;  /* 0x0000000706097224 */ /* 0x000fe400078e02ff */
[----:B------:R-:W-:Y:S02]  /*0230*/  IMAD.MOV.U32 R6, RZ, RZ, R8 ;  /* 0x000000ffff067224 */ /* 0x000fe400078e0008 */
[----:B------:R-:W-:-:S06]  /*0240*/  IMAD.HI.U32 R3, R3, R9, R2 ;  /* 0x0000000903037227 */ /* 0x000fcc00078e0002 */
[----:B------:R-:W-:-:S04]  /*0250*/  IMAD.HI.U32 R3, R3, R6, RZ ;  /* 0x0000000603037227 */ /* 0x000fc800078e00ff */
[----:B------:R-:W-:-:S05]  /*0260*/  IMAD R0, R3, R0, R6 ;  /* 0x0000000003007224 */ /* 0x000fca00078e0206 */
[----:B------:R-:W-:-:S13]  /*0270*/  ISETP.GT.U32.AND P1, PT, R7, R0, PT ;  /* 0x000000000700720c */ /* 0x000fda0003f24070 */
[----:B------:R-:W-:Y:S02]  /*0280*/  @!P1 IMAD.IADD R0, R0, 0x1, -R7 ;  /* 0x0000000100009824 */ /* 0x000fe400078e0a07 */
[----:B------:R-:W-:Y:S01]  /*0290*/  @!P1 VIADD R3, R3, 0x1 ;  /* 0x0000000103039836 */ /* 0x000fe20000000000 */
[----:B------:R-:W-:Y:S02]  /*02a0*/  ISETP.NE.AND P1, PT, R4, RZ, PT ;  /* 0x000000ff0400720c */ /* 0x000fe40003f25270 */
[----:B------:R-:W-:Y:S02]  /*02b0*/  ISETP.GE.U32.AND P0, PT, R0, R7, PT ;  /* 0x000000070000720c */ /* 0x000fe40003f06070 */
[----:B------:R-:W-:-:S04]  /*02c0*/  LOP3.LUT R0, R5, R4, RZ, 0x3c, !PT ;  /* 0x0000000405007212 */ /* 0x000fc800078e3cff */
[----:B------:R-:W-:Y:S01]  /*02d0*/  ISETP.GE.AND P2, PT, R0, RZ, PT ;  /* 0x000000ff0000720c */ /* 0x000fe20003f46270 */
[----:B------:R-:W-:-:S06]  /*02e0*/  VIADD R0, R92, 0xff ;  /* 0x000000ff5c007836 */ /* 0x000fcc0000000000 */
[----:B------:R-:W-:-:S04]  /*02f0*/  @P0 VIADD R3, R3, 0x1 ;  /* 0x0000000103030836 */ /* 0x000fc80000000000 */
[----:B------:R-:W-:Y:S01]  /*0300*/  IMAD.MOV.U32 R2, RZ, RZ, R3 ;  /* 0x000000ffff027224 */ /* 0x000fe200078e0003 */
[----:B------:R-:W-:-:S03]  /*0310*/  SHF.R.S32.HI R3, RZ, 0x1f, R0 ;  /* 0x0000001fff037819 */ /* 0x000fc60000011400 */
[----:B------:R-:W-:Y:S01]  /*0320*/  @!P2 IMAD.MOV R2, RZ, RZ, -R2 ;  /* 0x000000ffff02a224 */ /* 0x000fe200078e0a02 */
[----:B------:R-:W-:Y:S02]  /*0330*/  @!P1 LOP3.LUT R2, RZ, R4, RZ, 0x33, !PT ;  /* 0x00000004ff029212 */ /* 0x000fe400078e33ff */
[----:B------:R-:W-:-:S03]  /*0340*/  LEA.HI R3, R3, R0, RZ, 0x8 ;  /* 0x0000000003037211 */ /* 0x000fc600078f40ff */
[----:B------:R-:W-:Y:S02]  /*0350*/  IMAD.SHL.U32 R16, R2, 0x8, RZ ;  /* 0x0000000802107824 */ /* 0x000fe400078e00ff */
[----:B------:R-:W-:-:S03]  /*0360*/  IMAD.MOV R2, RZ, RZ, -R2 ;  /* 0x000000ffff027224 */ /* 0x000fc600078e0a02 */
[----:B------:R-:W-:Y:S01]  /*0370*/  LEA.HI.SX32 R3, R3, -R16, 0x18 ;  /* 0x8000001003037211 */ /* 0x000fe200078fc2ff */
[----:B------:R-:W-:Y:S02]  /*0380*/  IMAD R18, R4, R2, R5 ;  /* 0x0000000204127224 */ /* 0x000fe400078e0205 */
[----:B------:R-:W-:Y:S01]  /*0390*/  IMAD.MOV.U32 R2, RZ, RZ, RZ ;  /* 0x000000ffff027224 */ /* 0x000fe200078e00ff */
[----:B------:R-:W-:Y:S02]  /*03a0*/  VIMNMX R17, R3, 0x8, PT ;  /* 0x0000000803117848 */ /* 0x000fe40003fe0100 */
[----:B------:R-:W-:Y:S02]  /*03b0*/  IABS R4, R18 ;  /* 0x0000001200047213 */ /* 0x000fe40000000000 */
[----:B------:R-:W-:-:S04]  /*03c0*/  IABS R9, R17 ;  /* 0x0000001100097213 */ /* 0x000fc80000000000 */
[----:B------:R-:W1:Y:S08]  /*03d0*/  I2F.RP R0, R9 ;  /* 0x0000000900007306 */ /* 0x000e700000209400 */
[----:B-1----:R-:W1:Y:S02]  /*03e0*/  MUFU.RCP R0, R0 ;  /* 0x0000000000007308 */ /* 0x002e640000001000 */
[----:B-1----:R-:W-:-:S06]  /*03f0*/  VIADD R3, R0, 0xffffffe ;  /* 0x0ffffffe00037836 */ /* 0x002fcc0000000000 */
[----:B------:R-:W1:Y:S02]  /*0400*/  F2I.FTZ.U32.TRUNC.NTZ R3, R3 ;  /* 0x0000000300037305 */ /* 0x000e64000021f000 */
[----:B-1----:R-:W-:-:S04]  /*0410*/  IMAD.MOV R6, RZ, RZ, -R3 ;  /* 0x000000ffff067224 */ /* 0x002fc800078e0a03 */
[----:B------:R-:W-:Y:S01]  /*0420*/  IMAD R5, R6, R9, RZ ;  /* 0x0000000906057224 */ /* 0x000fe200078e02ff */
[----:B------:R-:W-:-:S03]  /*0430*/  IABS R6, R17 ;  /* 0x0000001100067213 */ /* 0x000fc60000000000 */
[----:B------:R-:W-:Y:S01]  /*0440*/  IMAD.HI.U32 R2, R3, R5, R2 ;  /* 0x0000000503027227 */ /* 0x000fe200078e0002 */
[----:B------:R-:W-:-:S03]  /*0450*/  IABS R5, R93 ;  /* 0x0000005d00057213 */ /* 0x000fc60000000000 */
[----:B------:R-:W-:Y:S02]  /*0460*/  IMAD.MOV.U32 R3, RZ, RZ, R4 ;  /* 0x000000ffff037224 */ /* 0x000fe400078e0004 */
[----:B------:R-:W-:Y:S02]  /*0470*/  IMAD.MOV R0, RZ, RZ, -R6 ;  /* 0x000000ffff007224 */ /* 0x000fe400078e0a06 */
[----:B------:R-:W-:Y:S01]  /*0480*/  IMAD.MOV.U32 R4, RZ, RZ, R5 ;  /* 0x000000ffff047224 */ /* 0x000fe200078e0005 */
[----:B------:R-:W-:Y:S01]  /*0490*/  IABS R5, R92 ;  /* 0x0000005c00057213 */ /* 0x000fe20000000000 */
[----:B------:R-:W-:Y:S02]  /*04a0*/  IMAD.HI.U32 R2, R2, R3, RZ ;  /* 0x0000000302027227 */ /* 0x000fe400078e00ff */
[----:B------:R-:W1:Y:S02]  /*04b0*/  I2F.RP R7, R4 ;  /* 0x0000000400077306 */ /* 0x000e640000209400 */
[----:B------:R-:W-:-:S05]  /*04c0*/  IMAD R0, R2, R0, R3 ;  /* 0x0000000002007224 */ /* 0x000fca00078e0203 */
[----:B------:R-:W-:Y:S01]  /*04d0*/  ISETP.GT.U32.AND P1, PT, R9, R0, PT ;  /* 0x000000000900720c */ /* 0x000fe20003f24070 */
[----:B------:R-:W2:Y:S08]  /*04e0*/  I2F.RP R6, R5 ;  /* 0x0000000500067306 */ /* 0x000eb00000209400 */
[----:B-1----:R-:W1:Y:S04]  /*04f0*/  MUFU.RCP R7, R7 ;  /* 0x0000000700077308 */ /* 0x002e680000001000 */
[----:B------:R-:W-:-:S02]  /*0500*/  @!P1 IMAD.IADD R0, R0, 0x1, -R9 ;  /* 0x0000000100009824 */ /* 0x000fc400078e0a09 */
[----:B------:R-:W-:Y:S01]  /*0510*/  @!P1 VIADD R2, R2, 0x1 ;  /* 0x0000000102029836 */ /* 0x000fe20000000000 */
[----:B------:R-:W-:Y:S01]  /*0520*/  ISETP.NE.AND P1, PT, R17, RZ, PT ;  /* 0x000000ff1100720c */ /* 0x000fe20003f25270 */
[----:B--2---:R-:W2:Y:S01]  /*0530*/  MUFU.RCP R6, R6 ;  /* 0x0000000600067308 */ /* 0x004ea20000001000 */
[----:B------:R-:W-:Y:S02]  /*0540*/  ISETP.GE.U32.AND P0, PT, R0, R9, PT ;  /* 0x000000090000720c */ /* 0x000fe40003f06070 */
[----:B------:R-:W-:Y:S02]  /*0550*/  LOP3.LUT R0, R18, R17, RZ, 0x3c, !PT ;  /* 0x0000001112007212 */ /* 0x000fe400078e3cff */
[----:B------:R-:W-:Y:S02]  /*0560*/  LOP3.LUT R9, R91, 0xff, RZ, 0xc0, !PT ;  /* 0x000000ff5b097812 */ /* 0x000fe400078ec0ff */
[----:B------:R-:W-:Y:S01]  /*0570*/  ISETP.GE.AND P2, PT, R0, RZ, PT ;  /* 0x000000ff0000720c */ /* 0x000fe20003f46270 */
[----:B-1----:R-:W-:Y:S01]  /*0580*/  VIADD R3, R7, 0xffffffe ;  /* 0x0ffffffe07037836 */ /* 0x002fe20000000000 */
[C---:B------:R-:W-:Y:S01]  /*0590*/  LOP3.LUT R0, R91.reuse, 0x1c0, RZ, 0xc0, !PT ;  /* 0x000001c05b007812 */ /* 0x040fe200078ec0ff */
[----:B------:R-:W-:-:S02]  /*05a0*/  IMAD.SHL.U32 R7, R91, 0x4, RZ ;  /* 0x000000045b077824 */ /* 0x000fc400078e00ff */
[----:B------:R-:W-:Y:S01]  /*05b0*/  IMAD.SHL.U32 R13, R9, 0x80, RZ ;  /* 0x00000080090d7824 */ /* 0x000fe200078e00ff */
[----:B------:R-:W-:Y:S01]  /*05c0*/  SHF.R.U32.HI R119, RZ, 0x2, R0 ;  /* 0x00000002ff777819 */ /* 0x000fe20000011600 */
[----:B------:R-:W-:Y:S01]  /*05d0*/  @P0 VIADD R2, R2, 0x1 ;  /* 0x0000000102020836 */ /* 0x000fe20000000000 */
[----:B------:R-:W1:Y:S01]  /*05e0*/  F2I.FTZ.U32.TRUNC.NTZ R3, R3 ;  /* 0x0000000300037305 */ /* 0x000e62000021f000 */
[----:B------:R-:W-:Y:S01]  /*05f0*/  LOP3.LUT R7, R7, 0x7c, RZ, 0xc0, !PT ;  /* 0x0000007c07077812 */ /* 0x000fe200078ec0ff */
[----:B--2---:R-:W-:Y:S02]  /*0600*/  VIADD R6, R6, 0xffffffe ;  /* 0x0ffffffe06067836 */ /* 0x004fe40000000000 */
[----:B------:R-:W-:Y:S01]  /*0610*/  IMAD.MOV.U32 R10, RZ, RZ, R2 ;  /* 0x000000ffff0a7224 */ /* 0x000fe200078e0002 */
[----:B------:R-:W-:Y:S01]  /*0620*/  LOP3.LUT R2, R91, 0x100, RZ, 0xc0, !PT ;  /* 0x000001005b027812 */ /* 0x000fe200078ec0ff */
[----:B------:R-:W-:Y:S02]  /*0630*/  IMAD R8, R0, 0x2, R7 ;  /* 0x0000000200087824 */ /* 0x000fe400078e0207 */
[----:B------:R-:W-:Y:S01]  /*0640*/  @!P2 IMAD.MOV R10, RZ, RZ, -R10 ;  /* 0x000000ffff0aa224 */ /* 0x000fe200078e0a0a */
[----:B------:R-:W-:Y:S01]  /*0650*/  @!P1 LOP3.LUT R10, RZ, R17, RZ, 0x33, !PT ;  /* 0x00000011ff0a9212 */ /* 0x000fe200078e33ff */
[----:B------:R-:W2:Y:S01]  /*0660*/  F2I.FTZ.U32.TRUNC.NTZ R7, R6 ;  /* 0x0000000600077305 */ /* 0x000ea2000021f000 */
[----:B------:R-:W-:Y:S01]  /*0670*/  LEA.HI R13, R2, R13, RZ, 0x1a ;  /* 0x0000000d020d7211 */ /* 0x000fe200078fd0ff */
[----:B------:R-:W-:Y:S01]  /*0680*/  IMAD.MOV.U32 R2, RZ, RZ, RZ ;  /* 0x000000ffff027224 */ /* 0x000fe200078e00ff */
[----:B------:R-:W-:Y:S01]  /*0690*/  LOP3.LUT R119, R8, R119, RZ, 0x3c, !PT ;  /* 0x0000007708777212 */ /* 0x000fe200078e3cff */
[----:B------:R-:W-:-:S02]  /*06a0*/  IMAD.SHL.U32 R0, R10, 0x80, RZ ;  /* 0x000000800a007824 */ /* 0x000fc400078e00ff */
[--C-:B-1----:R-:W-:Y:S02]  /*06b0*/  IMAD.MOV R15, RZ, RZ, -R3.reuse ;  /* 0x000000ffff0f7224 */ /* 0x102fe400078e0a03 */
[----:B------:R-:W-:Y:S01]  /*06c0*/  IMAD.SHL.U32 R8, R91, 0x10, RZ ;  /* 0x000000105b087824 */ /* 0x000fe200078e00ff */
[----:B------:R-:W-:Y:S01]  /*06d0*/  LOP3.LUT R11, R0, R11, RZ, 0xfc, !PT ;  /* 0x0000000b000b7212 */ /* 0x000fe200078efcff */
[----:B------:R-:W-:Y:S01]  /*06e0*/  IMAD R15, R15, R4, RZ ;  /* 0x000000040f0f7224 */ /* 0x000fe200078e02ff */
[----:B------:R1:W-:Y:S02]  /*06f0*/  STL [R1+0x94], R0 ;  /* 0x0000940001007387 */ /* 0x0003e40000100800 */
[----:B------:R-:W-:Y:S01]  /*0700*/  LOP3.LUT R19, R11, 0x78, RZ, 0xfc, !PT ;  /* 0x000000780b137812 */ /* 0x000fe200078efcff */
[----:B------:R-:W-:Y:S01]  /*0710*/  IMAD.HI.U32 R3, R3, R15, R2 ;  /* 0x0000000f03037227 */ /* 0x000fe200078e0002 */
[----:B------:R-:W-:Y:S02]  /*0720*/  IABS R14, R11 ;  /* 0x0000000b000e7213 */ /* 0x000fe40000000000 */
[----:B------:R-:W-:Y:S01]  /*0730*/  IABS R31, R19 ;  /* 0x00000013001f7213 */ /* 0x000fe20000000000 */
[----:B--2---:R-:W-:Y:S01]  /*0740*/  IMAD.MOV R6, RZ, RZ, -R7 ;  /* 0x000000ffff067224 */ /* 0x004fe200078e0a07 */
[----:B------:R-:W-:Y:S01]  /*0750*/  LOP3.LUT R2, R8, 0x70, RZ, 0xc0, !PT ;  /* 0x0000007008027812 */ /* 0x000fe200078ec0ff */
[----:B------:R-:W-:Y:S01]  /*0760*/  IMAD.MOV R8, RZ, RZ, -R10 ;  /* 0x000000ffff087224 */ /* 0x000fe200078e0a0a */
[----:B------:R-:W-:Y:S01]  /*0770*/  ISETP.GE.AND P2, PT, R19, RZ, PT ;  /* 0x000000ff1300720c */ /* 0x000fe20003f46270 */
[----:B------:R-:W-:Y:S01]  /*0780*/  IMAD.HI.U32 R10, R3, R14, RZ ;  /* 0x0000000e030a7227 */ /* 0x000fe200078e00ff */
[----:B------:R-:W-:-:S02]  /*0790*/  LOP3.LUT R22, R11, 0x48, RZ, 0xfc, !PT ;  /* 0x000000480b167812 */ /* 0x000fc400078efcff */
[----:B------:R-:W-:Y:S01]  /*07a0*/  LOP3.LUT R24, R11, 0x50, RZ, 0xfc, !PT ;  /* 0x000000500b187812 */ /* 0x000fe200078efcff */
[----:B------:R-:W-:Y:S01]  /*07b0*/  IMAD.IADD R2, R2, 0x1, R13 ;  /* 0x0000000102027824 */ /* 0x000fe200078e020d */
[----:B------:R-:W-:Y:S01]  /*07c0*/  IABS R29, R22 ;  /* 0x00000016001d7213 */ /* 0x000fe20000000000 */
[----:B------:R-:W-:Y:S01]  /*07d0*/  IMAD.HI.U32 R12, R3, R31, RZ ;  /* 0x0000001f030c7227 */ /* 0x000fe200078e00ff */
[C---:B------:R-:W-:Y:S02]  /*07e0*/  LOP3.LUT R26, R11.reuse, 0x58, RZ, 0xfc, !PT ;  /* 0x000000580b1a7812 */ /* 0x040fe400078efcff */
[C---:B------:R-:W-:Y:S01]  /*07f0*/  LOP3.LUT R28, R11.reuse, 0x60, RZ, 0xfc, !PT ;  /* 0x000000600b1c7812 */ /* 0x040fe200078efcff */
[----:B------:R-:W-:Y:S01]  /*0800*/  IMAD R13, R6, R5, RZ ;  /* 0x00000005060d7224 */ /* 0x000fe200078e02ff */
[C---:B------:R-:W-:Y:S01]  /*0810*/  LOP3.LUT R30, R11.reuse, 0x68, RZ, 0xfc, !PT ;  /* 0x000000680b1e7812 */ /* 0x040fe200078efcff */
[----:B------:R-:W-:Y:S01]  /*0820*/  IMAD.MOV.U32 R6, RZ, RZ, RZ ;  /* 0x000000ffff067224 */ /* 0x000fe200078e00ff */
[----:B------:R-:W-:Y:S01]  /*0830*/  IABS R33, R24 ;  /* 0x0000001800217213 */ /* 0x000fe20000000000 */
[----:B------:R-:W-:Y:S01]  /*0840*/  IMAD.MOV R15, RZ, RZ, -R10 ;  /* 0x000000ffff0f7224 */ /* 0x000fe200078e0a0a */
[----:B------:R-:W-:Y:S01]  /*0850*/  LOP3.LUT R10, R11, 0x8, RZ, 0xfc, !PT ;  /* 0x000000080b0a7812 */ /* 0x000fe200078efcff */
[----:B------:R-:W-:Y:S01]  /*0860*/  IMAD.MOV R12, RZ, RZ, -R12 ;  /* 0x000000ffff0c7224 */ /* 0x000fe200078e0a0c */
[----:B------:R-:W-:Y:S01]  /*0870*/  IABS R35, R26 ;  /* 0x0000001a00237213 */ /* 0x000fe20000000000 */
[----:B------:R-:W-:Y:S01]  /*0880*/  IMAD.HI.U32 R6, R7, R13, R6 ;  /* 0x0000000d07067227 */ /* 0x000fe200078e0006 */
[----:B------:R-:W-:-:S02]  /*0890*/  ISETP.GE.AND P1, PT, R10, RZ, PT ;  /* 0x000000ff0a00720c */ /* 0x000fc40003f26270 */
[C---:B------:R-:W-:Y:S01]  /*08a0*/  LOP3.LUT R13, R11.reuse, 0x18, RZ, 0xfc, !PT ;  /* 0x000000180b0d7812 */ /* 0x040fe200078efcff */
[C---:B------:R-:W-:Y:S01]  /*08b0*/  IMAD R7, R4.reuse, R15, R14 ;  /* 0x0000000f04077224 */ /* 0x040fe200078e020e */
[----:B------:R-:W-:Y:S01]  /*08c0*/  IABS R15, R10 ;  /* 0x0000000a000f7213 */ /* 0x000fe20000000000 */
[C---:B------:R-:W-:Y:S01]  /*08d0*/  IMAD R31, R4.reuse, R12, R31 ;  /* 0x0000000c041f7224 */ /* 0x040fe200078e021f */
[----:B------:R-:W-:Y:S01]  /*08e0*/  LOP3.LUT R12, R11, 0x10, RZ, 0xfc, !PT ;  /* 0x000000100b0c7812 */ /* 0x000fe200078efcff */
[----:B------:R-:W-:Y:S01]  /*08f0*/  IMAD R8, R17, R8, R18 ;  /* 0x0000000811087224 */ /* 0x000fe200078e0212 */
[C---:B------:R-:W-:Y:S01]  /*0900*/  ISETP.GT.U32.AND P3, PT, R4.reuse, R7, PT ;  /* 0x000000070400720c */ /* 0x040fe20003f64070 */
[----:B------:R-:W-:Y:S01]  /*0910*/  IMAD.HI.U32 R10, R3, R15, RZ ;  /* 0x0000000f030a7227 */ /* 0x000fe200078e00ff */
[----:B------:R-:W-:Y:S02]  /*0920*/  ISETP.GT.U32.AND P6, PT, R4, R31, PT ;  /* 0x0000001f0400720c */ /* 0x000fe40003fc4070 */
[----:B------:R-:W-:Y:S01]  /*0930*/  IABS R18, R13 ;  /* 0x0000000d00127213 */ /* 0x000fe20000000000 */
[----:B------:R-:W-:Y:S01]  /*0940*/  IMAD.IADD R8, R16, 0x1, R8 ;  /* 0x0000000110087824 */ /* 0x000fe200078e0208 */
[----:B------:R-:W-:Y:S01]  /*0950*/  IABS R16, R12 ;  /* 0x0000000c00107213 */ /* 0x000fe20000000000 */
[----:B------:R-:W-:Y:S01]  /*0960*/  IMAD.MOV R10, RZ, RZ, -R10 ;  /* 0x000000ffff0a7224 */ /* 0x000fe200078e0a0a */
[----:B------:R-:W-:Y:S01]  /*0970*/  ISETP.GE.AND P5, PT, R12, RZ, PT ;  /* 0x000000ff0c00720c */ /* 0x000fe20003fa6270 */
[----:B------:R-:W-:Y:S01]  /*0980*/  IMAD R90, R8, 0x100, R9 ;  /* 0x00000100085a7824 */ /* 0x000fe200078e0209 */
[----:B------:R-:W-:Y:S01]  /*0990*/  ISETP.GE.AND P4, PT, R13, RZ, PT ;  /* 0x000000ff0d00720c */ /* 0x000fe20003f86270 */
[C---:B------:R-:W-:Y:S01]  /*09a0*/  IMAD R9, R4.reuse, R10, R15 ;  /* 0x0000000a04097224 */ /* 0x040fe200078e020f */
[----:B------:R-:W-:Y:S01]  /*09b0*/  LOP3.LUT R8, R11, 0x28, RZ, 0xfc, !PT ;  /* 0x000000280b087812 */ /* 0x000fe200078efcff */
[--C-:B------:R-:W-:Y:S01]  /*09c0*/  @!P3 IMAD.IADD R7, R7, 0x1, -R4.reuse ;  /* 0x000000010707b824 */ /* 0x100fe200078e0a04 */
[----:B------:R-:W-:Y:S01]  /*09d0*/  LOP3.LUT R14, R11, 0x20, RZ, 0xfc, !PT ;  /* 0x000000200b0e7812 */ /* 0x000fe200078efcff */
[----:B------:R-:W-:Y:S01]  /*09e0*/  @!P6 IMAD.IADD R31, R31, 0x1, -R4 ;  /* 0x000000011f1fe824 */ /* 0x000fe200078e0a04 */
[----:B------:R-:W-:Y:S01]  /*09f0*/  IABS R37, R28 ;  /* 0x0000001c00257213 */ /* 0x000fe20000000000 */
[C---:B------:R-:W-:Y:S01]  /*0a00*/  IMAD.HI.U32 R12, R3.reuse, R16, RZ ;  /* 0x00000010030c7227 */ /* 0x040fe200078e00ff */
[C---:B------:R-:W-:Y:S01]  /*0a10*/  ISETP.GT.U32.AND P3, PT, R4.reuse, R7, PT ;  /* 0x000000070400720c */ /* 0x040fe20003f64070 */
[----:B------:R-:W-:Y:S01]  /*0a20*/  STL [R1+0x8c], R90 ;  /* 0x00008c5a01007387 */ /* 0x000fe20000100800 */
[----:B------:R-:W-:Y:S01]  /*0a30*/  ISETP.GT.U32.AND P6, PT, R4, R31, PT ;  /* 0x0000001f0400720c */ /* 0x000fe20003fc4070 */
[----:B------:R-:W-:Y:S01]  /*0a40*/  IMAD.HI.U32 R13, R3, R18, RZ ;  /* 0x00000012030d7227 */ /* 0x000fe200078e00ff */
[----:B------:R-:W-:Y:S01]  /*0a50*/  IABS R20, R14 ;  /* 0x0000000e00147213 */ /* 0x000fe20000000000 */
[----:B------:R2:W-:Y:S01]  /*0a60*/  STL [R1+0x98], R93 ;  /* 0x0000985d01007387 */ /* 0x0005e20000100800 */
[----:B------:R-:W-:Y:S01]  /*0a70*/  ISETP.GE.AND P0, PT, R14, RZ, PT ;  /* 0x000000ff0e00720c */ /* 0x000fe20003f06270 */
[----:B------:R-:W-:Y:S01]  /*0a80*/  IMAD.MOV R17, RZ, RZ, -R12 ;  /* 0x000000ffff117224 */ /* 0x000fe200078e0a0c */
[----:B------:R-:W-:Y:S01]  /*0a90*/  IABS R39, R30 ;  /* 0x0000001e00277213 */ /* 0x000fe20000000000 */
[----:B------:R-:W-:-:S02]  /*0aa0*/  IMAD.MOV R19, RZ, RZ, -R13 ;  /* 0x000000ffff137224 */ /* 0x000fc400078e0a0d */
[C---:B------:R-:W-:Y:S01]  /*0ab0*/  IMAD R13, R4.reuse, R17, R16 ;  /* 0x00000011040d7224 */ /* 0x040fe200078e0210 */
[----:B------:R-:W-:Y:S01]  /*0ac0*/  LOP3.LUT R16, R11, 0x30, RZ, 0xfc, !PT ;  /* 0x000000300b107812 */ /* 0x000fe200078efcff */
[--C-:B------:R-:W-:Y:S01]  /*0ad0*/  @!P3 IMAD.IADD R7, R7, 0x1, -R4.reuse ;  /* 0x000000010707b824 */ /* 0x100fe200078e0a04 */
[C---:B------:R-:W-:Y:S01]  /*0ae0*/  ISETP.GT.U32.AND P3, PT, R4.reuse, R9, PT ;  /* 0x000000090400720c */ /* 0x040fe20003f64070 */
[----:B------:R-:W-:Y:S01]  /*0af0*/  @!P6 IMAD.IADD R31, R31, 0x1, -R4 ;  /* 0x000000011f1fe824 */ /* 0x000fe200078e0a04 */
[----:B------:R-:W-:Y:S01]  /*0b00*/  ISETP.GE.AND P6, PT, R11, RZ, PT ;  /* 0x000000ff0b00720c */ /* 0x000fe20003fc6270 */
[----:B------:R-:W-:Y:S01]  /*0b10*/  IMAD R15, R4, R19, R18 ;  /* 0x00000013040f7224 */ /* 0x000fe200078e0212 */
[----:B------:R-:W-:Y:S01]  /*0b20*/  IABS R19, R8 ;  /* 0x0000000800137213 */ /* 0x000fe20000000000 */
[----:B------:R-:W-:Y:S01]  /*0b30*/  @!P2 IMAD.MOV R31, RZ, RZ, -R31 ;  /* 0x000000ffff1fa224 */ /* 0x000fe200078e0a1f */
[----:B------:R-:W-:Y:S01]  /*0b40*/  ISETP.GE.AND P2, PT, R8, RZ, PT ;  /* 0x000000ff0800720c */ /* 0x000fe20003f46270 */
[----:B------:R-:W-:Y:S01]  /*0b50*/  IMAD.HI.U32 R14, R3, R20, RZ ;  /* 0x00000014030e7227 */ /* 0x000fe200078e00ff */
[----:B------:R-:W-:-:S03]  /*0b60*/  LOP3.LUT R18, R11, 0x38, RZ, 0xfc, !PT ;  /* 0x000000380b127812 */ /* 0x000fc600078efcff */
[----:B------:R-:W-:Y:S01]  /*0b70*/  IMAD.HI.U32 R8, R3, R19, RZ ;  /* 0x0000001303087227 */ /* 0x000fe200078e00ff */
[----:B------:R-:W-:-:S03]  /*0b80*/  IABS R25, R18 ;  /* 0x0000001200197213 */ /* 0x000fc60000000000 */
[----:B------:R-:W-:Y:S02]  /*0b90*/  @!P3 IMAD.IADD R9, R9, 0x1, -R4 ;  /* 0x000000010909b824 */ /* 0x000fe400078e0a04 */
[----:B------:R-:W-:Y:S01]  /*0ba0*/  @!P6 IMAD.MOV R7, RZ, RZ, -R7 ;  /* 0x000000ffff07e224 */ /* 0x000fe200078e0a07 */
[C---:B------:R-:W-:Y:S01]  /*0bb0*/  ISETP.GT.U32.AND P6, PT, R4.reuse, R13, PT ;  /* 0x0000000d0400720c */ /* 0x040fe20003fc4070 */
[----:B------:R-:W-:Y:S01]  /*0bc0*/  IMAD.MOV R12, RZ, RZ, -R8 ;  /* 0x000000ffff0c7224 */ /* 0x000fe200078e0a08 */
[C---:B------:R-:W-:Y:S01]  /*0bd0*/  ISETP.GT.U32.AND P3, PT, R4.reuse, R9, PT ;  /* 0x000000090400720c */ /* 0x040fe20003f64070 */
[----:B------:R-:W-:Y:S01]  /*0be0*/  IMAD.MOV R21, RZ, RZ, -R14 ;  /* 0x000000ffff157224 */ /* 0x000fe200078e0a0e */
[----:B------:R-:W-:Y:S01]  /*0bf0*/  SHF.R.U32.HI R14, RZ, 0x8, R91 ;  /* 0x00000008ff0e7819 */ /* 0x000fe2000001165b */
[C---:B------:R-:W-:Y:S02]  /*0c00*/  IMAD R19, R4.reuse, R12, R19 ;  /* 0x0000000c04137224 */ /* 0x040fe400078e0213 */
[----:B------:R-:W-:Y:S01]  /*0c10*/  IMAD R17, R4, R21, R20 ;  /* 0x0000001504117224 */ /* 0x000fe200078e0214 */
[----:B------:R-:W-:Y:S01]  /*0c20*/  IABS R21, R16 ;  /* 0x0000001000157213 */ /* 0x000fe20000000000 */
[----:B------:R-:W-:Y:S01]  /*0c30*/  IMAD.HI.U32 R12, R3, R29, RZ ;  /* 0x0000001d030c7227 */ /* 0x000fe200078e00ff */
[----:B------:R-:W-:-:S03]  /*0c40*/  LOP3.LUT R20, R11, 0x40, RZ, 0xfc, !PT ;  /* 0x000000400b147812 */ /* 0x000fc600078efcff */
[--C-:B------:R-:W-:Y:S01]  /*0c50*/  @!P6 IMAD.IADD R13, R13, 0x1, -R4.reuse ;  /* 0x000000010d0de824 */ /* 0x100fe200078e0a04 */
[----:B------:R-:W-:Y:S01]  /*0c60*/  IABS R27, R20 ;  /* 0x00000014001b7213 */ /* 0x000fe20000000000 */
[----:B------:R-:W-:Y:S01]  /*0c70*/  @!P3 IMAD.IADD R9, R9, 0x1, -R4 ;  /* 0x000000010909b824 */ /* 0x000fe200078e0a04 */
[C---:B------:R-:W-:Y:S01]  /*0c80*/  ISETP.GT.U32.AND P3, PT, R4.reuse, R15, PT ;  /* 0x0000000f0400720c */ /* 0x040fe20003f64070 */
[----:B------:R-:W-:Y:S01]  /*0c90*/  IMAD.MOV R12, RZ, RZ, -R12 ;  /* 0x000000ffff0c7224 */ /* 0x000fe200078e0a0c */
[----:B------:R-:W-:Y:S01]  /*0ca0*/  ISETP.GT.U32.AND P6, PT, R4, R13, PT ;  /* 0x0000000d0400720c */ /* 0x000fe20003fc4070 */
[----:B------:R-:W-:-:S04]  /*0cb0*/  IMAD.HI.U32 R10, R3, R21, RZ ;  /* 0x00000015030a7227 */ /* 0x000fc800078e00ff */
[C---:B------:R-:W-:Y:S01]  /*0cc0*/  IMAD R29, R4.reuse, R12, R29 ;  /* 0x0000000c041d7224 */ /* 0x040fe200078e021d */
[----:B------:R-:W-:Y:S01]  /*0cd0*/  LOP3.LUT R12, R11, 0x70, RZ, 0xfc, !PT ;  /* 0x000000700b0c7812 */ /* 0x000fe200078efcff */
[----:B------:R-:W-:Y:S02]  /*0ce0*/  IMAD.MOV.U32 R11, RZ, RZ, R9 ;  /* 0x000000ffff0b7224 */ /* 0x000fe400078e0009 */
[----:B------:R-:W-:Y:S01]  /*0cf0*/  IMAD.MOV R10, RZ, RZ, -R10 ;  /* 0x000000ffff0a7224 */ /* 0x000fe200078e0a0a */
[----:B------:R-:W-:Y:S01]  /*0d00*/  IABS R41, R12 ;  /* 0x0000000c00297213 */ /* 0x000fe20000000000 */
[--C-:B------:R-:W-:Y:S01]  /*0d10*/  @!P3 IMAD.IADD R15, R15, 0x1, -R4.reuse ;  /* 0x000000010f0fb824 */ /* 0x100fe200078e0a04 */
[C---:B------:R-:W-:Y:S01]  /*0d20*/  ISETP.GT.U32.AND P3, PT, R4.reuse, R19, PT ;  /* 0x000000130400720c */ /* 0x040fe20003f64070 */
[----:B------:R-:W-:Y:S01]  /*0d30*/  @!P6 IMAD.IADD R13, R13, 0x1, -R4 ;  /* 0x000000010d0de824 */ /* 0x000fe200078e0a04 */
[C---:B------:R-:W-:Y:S01]  /*0d40*/  ISETP.GT.U32.AND P6, PT, R4.reuse, R17, PT ;  /* 0x000000110400720c */ /* 0x040fe20003fc4070 */
[----:B------:R-:W-:Y:S01]  /*0d50*/  @!P1 IMAD.MOV R11, RZ, RZ, -R11 ;  /* 0x000000ffff0b9224 */ /* 0x000fe200078e0a0b */
[C---:B------:R-:W-:Y:S01]  /*0d60*/  ISETP.GT.U32.AND P1, PT, R4.reuse, R15, PT ;  /* 0x0000000f0400720c */ /* 0x040fe20003f24070 */
[----:B------:R-:W-:-:S02]  /*0d70*/  IMAD R21, R4, R10, R21 ;  /* 0x0000000a04157224 */ /* 0x000fc400078e0215 */
[----:B------:R-:W-:-:S04]  /*0d80*/  IMAD.HI.U32 R10, R3, R27, RZ ;  /* 0x0000001b030a7227 */ /* 0x000fc800078e00ff */
[----:B------:R-:W-:-:S04]  /*0d90*/  IMAD.HI.U32 R8, R3, R25, RZ ;  /* 0x0000001903087227 */ /* 0x000fc800078e00ff */
[--C-:B------:R-:W-:Y:S02]  /*0da0*/  @!P3 IMAD.IADD R19, R19, 0x1, -R4.reuse ;  /* 0x000000011313b824 */ /* 0x100fe400078e0a04 */
[----:B------:R-:W-:Y:S02]  /*0db0*/  @!P6 IMAD.IADD R17, R17, 0x1, -R4 ;  /* 0x000000011111e824 */ /* 0x000fe400078e0a04 */
[----:B------:R-:W-:Y:S01]  /*0dc0*/  IMAD.MOV R10, RZ, RZ, -R10 ;  /* 0x000000ffff0a7224 */ /* 0x000fe200078e0a0a */
[C---:B------:R-:W-:Y:S01]  /*0dd0*/  ISETP.GT.U32.AND P3, PT, R4.reuse, R19, PT ;  /* 0x000000130400720c */ /* 0x040fe20003f64070 */
[----:B------:R-:W-:Y:S01]  /*0de0*/  IMAD.MOV R8, RZ, RZ, -R8 ;  /* 0x000000ffff087224 */ /* 0x000fe200078e0a08 */
[C---:B------:R-:W-:Y:S01]  /*0df0*/  ISETP.GT.U32.AND P6, PT, R4.reuse, R17, PT ;  /* 0x000000110400720c */ /* 0x040fe20003fc4070 */
[C---:B------:R-:W-:Y:S02]  /*0e00*/  IMAD R27, R4.reuse, R10, R27 ;  /* 0x0000000a041b7224 */ /* 0x040fe400078e021b */
[----:B------:R-:W-:-:S02]  /*0e10*/  IMAD R25, R4, R8, R25 ;  /* 0x0000000804197224 */ /* 0x000fc400078e0219 */
[----:B------:R-:W-:Y:S01]  /*0e20*/  @!P1 IMAD.IADD R15, R15, 0x1, -R4 ;  /* 0x000000010f0f9824 */ /* 0x000fe200078e0a04 */
[----:B------:R-:W-:Y:S01]  /*0e30*/  ISETP.GT.U32.AND P1, PT, R4, R21, PT ;  /* 0x000000150400720c */ /* 0x000fe20003f24070 */
[----:B------:R-:W-:-:S04]  /*0e40*/  IMAD.HI.U32 R8, R3, R33, RZ ;  /* 0x0000002103087227 */ /* 0x000fc800078e00ff */
[--C-:B------:R-:W-:Y:S01]  /*0e50*/  @!P3 IMAD.IADD R19, R19, 0x1, -R4.reuse ;  /* 0x000000011313b824 */ /* 0x100fe200078e0a04 */
[C---:B------:R-:W-:Y:S01]  /*0e60*/  ISETP.GT.U32.AND P3, PT, R4.reuse, R27, PT ;  /* 0x0000001b0400720c */ /* 0x040fe20003f64070 */
[----:B------:R-:W-:Y:S01]  /*0e70*/  @!P6 IMAD.IADD R17, R17, 0x1, -R4 ;  /* 0x000000011111e824 */ /* 0x000fe200078e0a04 */
[----:B------:R-:W-:Y:S01]  /*0e80*/  ISETP.GT.U32.AND P6, PT, R4, R25, PT ;  /* 0x000000190400720c */ /* 0x000fe20003fc4070 */
[----:B------:R-:W-:-:S04]  /*0e90*/  IMAD.HI.U32 R9, R3, R35, RZ ;  /* 0x0000002303097227 */ /* 0x000fc800078e00ff */
[----:B------:R-:W-:Y:S02]  /*0ea0*/  IMAD.MOV R10, RZ, RZ, -R8 ;  /* 0x000000ffff0a7224 */ /* 0x000fe400078e0a08 */
[----:B------:R-:W-:Y:S02]  /*0eb0*/  IMAD.MOV R9, RZ, RZ, -R9 ;  /* 0x000000ffff097224 */ /* 0x000fe400078e0a09 */
[C---:B------:R-:W-:Y:S01]  /*0ec0*/  IMAD R33, R4.reuse, R10, R33 ;  /* 0x0000000a04217224 */ /* 0x040fe200078e0221 */
[----:B------:R-:W-:Y:S01]  /*0ed0*/  IABS R10, R90 ;  /* 0x0000005a000a7213 */ /* 0x000fe20000000000 */
[----:B------:R-:W-:Y:S01]  /*0ee0*/  @!P1 IMAD.IADD R21, R21, 0x1, -R4 ;  /* 0x0000000115159824 */ /* 0x000fe200078e0a04 */
[C---:B------:R-:W-:Y:S01]  /*0ef0*/  ISETP.GT.U32.AND P1, PT, R4.reuse, R29, PT ;  /* 0x0000001d0400720c */ /* 0x040fe20003f24070 */
[----:B------:R-:W-:Y:S02]  /*0f00*/  IMAD R35, R4, R9, R35 ;  /* 0x0000000904237224 */ /* 0x000fe400078e0223 */
[----:B------:R-:W-:-:S04]  /*0f10*/  IMAD.HI.U32 R8, R3, R37, RZ ;  /* 0x0000002503087227 */ /* 0x000fc800078e00ff */
[----:B------:R-:W-:-:S04]  /*0f20*/  IMAD.HI.U32 R9, R3, R39, RZ ;  /* 0x0000002703097227 */ /* 0x000fc800078e00ff */
[--C-:B------:R-:W-:Y:S01]  /*0f30*/  @!P3 IMAD.IADD R27, R27, 0x1, -R4.reuse ;  /* 0x000000011b1bb824 */ /* 0x100fe200078e0a04 */
[C---:B------:R-:W-:Y:S01]  /*0f40*/  ISETP.GT.U32.AND P3, PT, R4.reuse, R21, PT ;  /* 0x000000150400720c */ /* 0x040fe20003f64070 */
[----:B------:R-:W-:Y:S01]  /*0f50*/  @!P6 IMAD.IADD R25, R25, 0x1, -R4 ;  /* 0x000000011919e824 */ /* 0x000fe200078e0a04 */
[C---:B------:R-:W-:Y:S01]  /*0f60*/  ISETP.GT.U32.AND P6, PT, R4.reuse, R33, PT ;  /* 0x000000210400720c */ /* 0x040fe20003fc4070 */
[----:B------:R-:W-:Y:S02]  /*0f70*/  IMAD.MOV R8, RZ, RZ, -R8 ;  /* 0x000000ffff087224 */ /* 0x000fe400078e0a08 */
[----:B------:R-:W-:Y:S02]  /*0f80*/  IMAD.MOV R9, RZ, RZ, -R9 ;  /* 0x000000ffff097224 */ /* 0x000fe400078e0a09 */
[----:B------:R-:W-:Y:S01]  /*0f90*/  @!P5 IMAD.MOV R13, RZ, RZ, -R13 ;  /* 0x000000ffff0dd224 */ /* 0x000fe200078e0a0d */
[C---:B------:R-:W-:Y:S01]  /*0fa0*/  ISETP.GT.U32.AND P5, PT, R4.reuse, R27, PT ;  /* 0x0000001b0400720c */ /* 0x040fe20003fa4070 */
[----:B------:R-:W-:-:S02]  /*0fb0*/  IMAD R37, R4, R8, R37 ;  /* 0x0000000804257224 */ /* 0x000fc400078e0225 */
[C---:B------:R-:W-:Y:S02]  /*0fc0*/  IMAD R39, R4.reuse, R9, R39 ;  /* 0x0000000904277224 */ /* 0x040fe400078e0227 */
[----:B------:R-:W3:Y:S01]  /*0fd0*/  LDC.64 R8, c[0x0][0x238] ;  /* 0x00008e00ff087b82 */ /* 0x000ee20000000a00 */
[--C-:B------:R-:W-:Y:S01]  /*0fe0*/  @!P1 IMAD.IADD R29, R29, 0x1, -R4.reuse ;  /* 0x000000011d1d9824 */ /* 0x100fe200078e0a04 */
[C---:B------:R-:W-:Y:S01]  /*0ff0*/  ISETP.GT.U32.AND P1, PT, R4.reuse, R25, PT ;  /* 0x000000190400720c */ /* 0x040fe20003f24070 */
[----:B------:R-:W-:Y:S02]  /*1000*/  @!P6 IMAD.IADD R33, R33, 0x1, -R4 ;  /* 0x000000012121e824 */ /* 0x000fe400078e0a04 */
[----:B------:R-:W-:Y:S01]  /*1010*/  @!P4 IMAD.MOV R15, RZ, RZ, -R15 ;  /* 0x000000ffff0fc224 */ /* 0x000fe200078e0a0f */
[C---:B------:R-:W-:Y:S01]  /*1020*/  ISETP.GT.U32.AND P4, PT, R4.reuse, R29, PT ;  /* 0x0000001d0400720c */ /* 0x040fe20003f84070 */
[----:B------:R-:W-:Y:S01]  /*1030*/  IMAD.HI.U32 R3, R3, R41, RZ ;  /* 0x0000002903037227 */ /* 0x000fe200078e00ff */
[----:B------:R-:W-:-:S03]  /*1040*/  ISETP.GT.U32.AND P6, PT, R4, R33, PT ;  /* 0x000000210400720c */ /* 0x000fc60003fc4070 */
[--C-:B------:R-:W-:Y:S01]  /*1050*/  @!P5 IMAD.IADD R27, R27, 0x1, -R4.reuse ;  /* 0x000000011b1bd824 */ /* 0x100fe200078e0a04 */
[C---:B------:R-:W-:Y:S01]  /*1060*/  ISETP.GT.U32.AND P5, PT, R4.reuse, R39, PT ;  /* 0x000000270400720c */ /* 0x040fe20003fa4070 */
[----:B------:R-:W-:Y:S01]  /*1070*/  @!P3 IMAD.IADD R21, R21, 0x1, -R4 ;  /* 0x000000011515b824 */ /* 0x000fe200078e0a04 */
[----:B------:R-:W-:Y:S01]  /*1080*/  ISETP.GT.U32.AND P3, PT, R4, R35, PT ;  /* 0x000000230400720c */ /* 0x000fe20003f64070 */
[----:B------:R-:W-:-:S04]  /*1090*/  IMAD.HI.U32 R6, R6, R10, RZ ;  /* 0x0000000a06067227 */ /* 0x000fc800078e00ff */
[----:B------:R-:W-:Y:S02]  /*10a0*/  IMAD.MOV R3, RZ, RZ, -R3 ;  /* 0x000000ffff037224 */ /* 0x000fe400078e0a03 */
[----:B------:R-:W-:Y:S02]  /*10b0*/  IMAD.MOV R6, RZ, RZ, -R6 ;  /* 0x000000ffff067224 */ /* 0x000fe400078e0a06 */
[----:B------:R-:W-:Y:S01]  /*10c0*/  IMAD R41, R4, R3, R41 ;  /* 0x0000000304297224 */ /* 0x000fe200078e0229 */
[----:B------:R-:W-:Y:S01]  /*10d0*/  SGXT.U32 R3, R14, 0x1 ;  /* 0x000000010e03781a */ /* 0x000fe20000000000 */
[----:B------:R-:W-:Y:S02]  /*10e0*/  IMAD R6, R5, R6, R10 ;  /* 0x0000000605067224 */ /* 0x000fe400078e020a */
[--C-:B------:R-:W-:Y:S01]  /*10f0*/  @!P1 IMAD.IADD R25, R25, 0x1, -R4.reuse ;  /* 0x0000000119199824 */ /* 0x100fe200078e0a04 */
[C---:B------:R-:W-:Y:S01]  /*1100*/  ISETP.GT.U32.AND P1, PT, R4.reuse, R37, PT ;  /* 0x000000250400720c */ /* 0x040fe20003f24070 */
[--C-:B------:R-:W-:Y:S01]  /*1110*/  @!P4 IMAD.IADD R29, R29, 0x1, -R4.reuse ;  /* 0x000000011d1dc824 */ /* 0x100fe200078e0a04 */
[----:B------:R-:W-:Y:S01]  /*1120*/  ISETP.GT.U32.AND P4, PT, R4, R41, PT ;  /* 0x000000290400720c */ /* 0x000fe20003f84070 */
[--C-:B------:R-:W-:Y:S01]  /*1130*/  @!P5 IMAD.IADD R39, R39, 0x1, -R4.reuse ;  /* 0x000000012727d824 */ /* 0x100fe200078e0a04 */
[----:B------:R-:W-:Y:S01]  /*1140*/  ISETP.GT.U32.AND P5, PT, R5, R6, PT ;  /* 0x000000060500720c */ /* 0x000fe20003fa4070 */
[--C-:B------:R-:W-:Y:S01]  /*1150*/  @!P6 IMAD.IADD R33, R33, 0x1, -R4.reuse ;  /* 0x000000012121e824 */ /* 0x100fe200078e0a04 */
[----:B------:R-:W-:Y:S01]  /*1160*/  ISETP.GE.AND P6, PT, R16, RZ, PT ;  /* 0x000000ff1000720c */ /* 0x000fe20003fc6270 */
[----:B------:R-:W-:Y:S01]  /*1170*/  @!P3 IMAD.IADD R35, R35, 0x1, -R4 ;  /* 0x000000012323b824 */ /* 0x000fe200078e0a04 */
[----:B------:R-:W-:Y:S01]  /*1180*/  ISETP.GE.AND P3, PT, R18, RZ, PT ;  /* 0x000000ff1200720c */ /* 0x000fe20003f66270 */
[C---:B---3--:R-:W-:Y:S01]  /*1190*/  IMAD R118, R3.reuse, R8, RZ ;  /* 0x0000000803767224 */ /* 0x048fe200078e02ff */
[----:B-1----:R-:W-:Y:S01]  /*11a0*/  LOP3.LUT R0, R3, 0x2, RZ, 0xfc, !PT ;  /* 0x0000000203007812 */ /* 0x002fe200078efcff */
[----:B------:R-:W-:-:S02]  /*11b0*/  IMAD.MOV.U32 R23, RZ, RZ, R21 ;  /* 0x000000ffff177224 */ /* 0x000fc400078e0015 */
[----:B------:R-:W-:Y:S02]  /*11c0*/  IMAD R116, R8, 0x2, R118 ;  /* 0x0000000208747824 */ /* 0x000fe400078e0276 */
[----:B------:R-:W-:Y:S01]  /*11d0*/  @!P1 IMAD.IADD R37, R37, 0x1, -R4 ;  /* 0x0000000125259824 */ /* 0x000fe200078e0a04 */
[----:B------:R-:W-:Y:S01]  /*11e0*/  ISETP.GE.AND P1, PT, R20, RZ, PT ;  /* 0x000000ff1400720c */ /* 0x000fe20003f26270 */
[C---:B------:R-:W-:Y:S02]  /*11f0*/  IMAD R115, R8.reuse, 0x2, R116 ;  /* 0x0000000208737824 */ /* 0x040fe400078e0274 */
[----:B------:R-:W-:Y:S02]  /*1200*/  @!P4 IMAD.IADD R41, R41, 0x1, -R4 ;  /* 0x000000012929c824 */ /* 0x000fe400078e0a04 */
[----:B------:R-:W-:Y:S02]  /*1210*/  IMAD R114, R8, 0x2, R115 ;  /* 0x0000000208727824 */ /* 0x000fe400078e0273 */
[----:B------:R-:W-:Y:S01]  /*1220*/  @!P5 IMAD.IADD R6, R6, 0x1, -R5 ;  /* 0x000000010606d824 */ /* 0x000fe200078e0a05 */
[C---:B------:R-:W-:Y:S01]  /*1230*/  ISETP.GT.U32.AND P4, PT, R4.reuse, R41, PT ;  /* 0x000000290400720c */ /* 0x040fe20003f84070 */
[----:B------:R-:W-:Y:S01]  /*1240*/  @!P0 IMAD.MOV R17, RZ, RZ, -R17 ;  /* 0x000000ffff118224 */ /* 0x000fe200078e0a11 */
[C---:B------:R-:W-:Y:S01]  /*1250*/  ISETP.GT.U32.AND P0, PT, R4.reuse, R35, PT ;  /* 0x000000230400720c */ /* 0x040fe20003f04070 */
[----:B------:R-:W-:Y:S01]  /*1260*/  @!P2 IMAD.MOV R19, RZ, RZ, -R19 ;  /* 0x000000ffff13a224 */ /* 0x000fe200078e0a13 */
[C---:B------:R-:W-:Y:S01]  /*1270*/  ISETP.GT.U32.AND P2, PT, R4.reuse, R37, PT ;  /* 0x000000250400720c */ /* 0x040fe20003f44070 */
[----:B------:R-:W-:Y:S01]  /*1280*/  @!P6 IMAD.MOV R23, RZ, RZ, -R23 ;  /* 0x000000ffff17e224 */ /* 0x000fe200078e0a17 */
[----:B------:R-:W-:Y:S01]  /*1290*/  ISETP.GT.U32.AND P6, PT, R4, R39, PT ;  /* 0x000000270400720c */ /* 0x000fe20003fc4070 */
[----:B------:R-:W-:Y:S01]  /*12a0*/  @!P3 IMAD.MOV R25, RZ, RZ, -R25 ;  /* 0x000000ffff19b224 */ /* 0x000fe200078e0a19 */
[----:B------:R-:W-:Y:S01]  /*12b0*/  ISETP.GE.AND P3, PT, R22, RZ, PT ;  /* 0x000000ff1600720c */ /* 0x000fe20003f66270 */
[C---:B------:R-:W-:Y:S01]  /*12c0*/  IMAD R117, R8.reuse, 0x2, R114 ;  /* 0x0000000208757824 */ /* 0x040fe200078e0272 */
[----:B------:R-:W-:Y:S01]  /*12d0*/  ISETP.GT.U32.AND P5, PT, R5, R6, PT ;  /* 0x000000060500720c */ /* 0x000fe20003fa4070 */
[----:B------:R-:W-:Y:S01]  /*12e0*/  @!P1 IMAD.MOV R27, RZ, RZ, -R27 ;  /* 0x000000ffff1b9224 */ /* 0x000fe200078e0a1b */
[----:B------:R-:W-:Y:S01]  /*12f0*/  ISETP.GE.AND P1, PT, R3, R88, PT ;  /* 0x000000580300720c */ /* 0x000fe20003f26270 */
[----:B------:R-:W-:-:S02]  /*1300*/  IMAD R124, R8, 0x2, R117 ;  /* 0x00000002087c7824 */ /* 0x000fc400078e0275 */
[----:B------:R-:W-:Y:S01]  /*1310*/  @!P0 IMAD.IADD R35, R35, 0x1, -R4 ;  /* 0x0000000123238824 */ /* 0x000fe200078e0a04 */
[----:B------:R-:W-:Y:S01]  /*1320*/  ISETP.GE.AND P0, PT, R24, RZ, PT ;  /* 0x000000ff1800720c */ /* 0x000fe20003f06270 */
[----:B------:R-:W-:Y:S02]  /*1330*/  IMAD R125, R8, 0x2, R124 ;  /* 0x00000002087d7824 */ /* 0x000fe400078e027c */
[--C-:B------:R-:W-:Y:S01]  /*1340*/  @!P2 IMAD.IADD R37, R37, 0x1, -R4.reuse ;  /* 0x000000012525a824 */ /* 0x100fe200078e0a04 */
[----:B------:R-:W-:Y:S01]  /*1350*/  ISETP.GE.AND P2, PT, R26, RZ, PT ;  /* 0x000000ff1a00720c */ /* 0x000fe20003f46270 */
[--C-:B------:R-:W-:Y:S01]  /*1360*/  @!P6 IMAD.IADD R39, R39, 0x1, -R4.reuse ;  /* 0x000000012727e824 */ /* 0x100fe200078e0a04 */
[----:B------:R-:W-:Y:S01]  /*1370*/  ISETP.GE.AND P6, PT, R28, RZ, PT ;  /* 0x000000ff1c00720c */ /* 0x000fe20003fc6270 */
[----:B------:R-:W-:Y:S01]  /*1380*/  @!P4 IMAD.IADD R41, R41, 0x1, -R4 ;  /* 0x000000012929c824 */ /* 0x000fe200078e0a04 */
[----:B------:R-:W-:Y:S01]  /*1390*/  ISETP.GE.AND P4, PT, R30, RZ, PT ;  /* 0x000000ff1e00720c */ /* 0x000fe20003f86270 */
[----:B------:R-:W-:Y:S01]  /*13a0*/  IMAD R100, R8, 0x2, R125 ;  /* 0x0000000208647824 */ /* 0x000fe200078e027d */
[----:B------:R-:W-:Y:S01]  /*13b0*/  LOP3.LUT R4, RZ, R93, RZ, 0x33, !PT ;  /* 0x0000005dff047212 */ /* 0x000fe200078e33ff */
[----:B------:R-:W-:Y:S01]  /*13c0*/  @!P3 IMAD.MOV R29, RZ, RZ, -R29 ;  /* 0x000000ffff1db224 */ /* 0x000fe200078e0a1d */
[----:B------:R-:W-:Y:S01]  /*13d0*/  ISETP.GE.AND P3, PT, R12, RZ, PT ;  /* 0x000000ff0c00720c */ /* 0x000fe20003f66270 */
[----:B------:R-:W-:Y:S01]  /*13e0*/  @!P5 IMAD.IADD R6, R6, 0x1, -R5 ;  /* 0x000000010606d824 */ /* 0x000fe200078e0a05 */
[----:B------:R-:W-:Y:S01]  /*13f0*/  ISETP.GT.AND P5, PT, R94, 0x3f, PT ;  /* 0x0000003f5e00780c */ /* 0x000fe20003fa4270 */
[----:B------:R-:W-:-:S02]  /*1400*/  IMAD R102, R8, 0x2, R100 ;  /* 0x0000000208667824 */ /* 0x000fc400078e0264 */
[----:B------:R-:W-:Y:S01]  /*1410*/  @!P0 IMAD.MOV R33, RZ, RZ, -R33 ;  /* 0x000000ffff218224 */ /* 0x000fe200078e0a21 */
[----:B------:R-:W-:Y:S01]  /*1420*/  SEL R5, RZ, 0x4, !P5 ;  /* 0x00000004ff057807 */ /* 0x000fe20006800000 */
[----:B------:R-:W-:Y:S01]  /*1430*/  IMAD R104, R8, 0x2, R102 ;  /* 0x0000000208687824 */ /* 0x000fe200078e0266 */
[----:B------:R-:W-:Y:S01]  /*1440*/  ISETP.GE.AND P5, PT, R0, R88, PT ;  /* 0x000000580000720c */ /* 0x000fe20003fa6270 */
[----:B------:R-:W-:Y:S01]  /*1450*/  @!P2 IMAD.MOV R35, RZ, RZ, -R35 ;  /* 0x000000ffff23a224 */ /* 0x000fe200078e0a23 */
[----:B------:R-:W-:Y:S01]  /*1460*/  SEL R26, R5, RZ, !P1 ;  /* 0x000000ff051a7207 */ /* 0x000fe20004800000 */
[----:B------:R-:W-:Y:S01]  /*1470*/  IMAD R107, R8, 0x2, R104 ;  /* 0x00000002086b7824 */ /* 0x000fe200078e0268 */
[----:B------:R-:W-:Y:S01]  /*1480*/  ISETP.NE.AND P1, PT, R93, RZ, PT ;  /* 0x000000ff5d00720c */ /* 0x000fe20003f25270 */
[----:B------:R-:W-:Y:S01]  /*1490*/  @!P6 IMAD.MOV R37, RZ, RZ, -R37 ;  /* 0x000000ffff25e224 */ /* 0x000fe200078e0a25 */
[----:B------:R-:W-:Y:S01]  /*14a0*/  LOP3.LUT R0, R3, 0x4, RZ, 0xfc, !PT ;  /* 0x0000000403007812 */ /* 0x000fe200078efcff */
[----:B------:R-:W-:Y:S01]  /*14b0*/  @!P4 IMAD.MOV R39, RZ, RZ, -R39 ;  /* 0x000000ffff27c224 */ /* 0x000fe200078e0a27 */
[C---:B------:R-:W-:Y:S01]  /*14c0*/  SEL R18, R4.reuse, R17, !P1 ;  /* 0x0000001104127207 */ /* 0x040fe20004800000 */
[----:B------:R-:W-:Y:S01]  /*14d0*/  @!P3 IMAD.MOV R41, RZ, RZ, -R41 ;  /* 0x000000ffff29b224 */ /* 0x000fe200078e0a29 */
[----:B------:R-:W-:Y:S01]  /*14e0*/  SEL R22, R4, R11, !P1 ;  /* 0x0000000b04167207 */ /* 0x000fe20004800000 */
[----:B------:R-:W-:Y:S01]  /*14f0*/  IMAD R108, R8, 0x2, R107 ;  /* 0x00000002086c7824 */ /* 0x000fe200078e026b */
[C---:B------:R-:W-:Y:S01]  /*1500*/  SEL R20, R4.reuse, R15, !P1 ;  /* 0x0000000f04147207 */ /* 0x040fe20004800000 */
[----:B------:R-:W-:Y:S01]  /*1510*/  STL [R1+0x18], R107 ;  /* 0x0000186b01007387 */ /* 0x000fe20000100800 */
[----:B------:R-:W-:Y:S01]  /*1520*/  SEL R17, R4, R19, !P1 ;  /* 0x0000001304117207 */ /* 0x000fe20004800000 */
[----:B------:R-:W-:Y:S01]  /*1530*/  VIADD R122, R2, UR7 ;  /* 0x00000007027a7c36 */ /* 0x000fe20008000000 */
[C---:B------:R-:W-:Y:S01]  /*1540*/  SEL R16, R4.reuse, R23, !P1 ;  /* 0x0000001704107207 */ /* 0x040fe20004800000 */
[----:B------:R-:W-:Y:S01]  /*1550*/  STL [R1+0x1c], R108 ;  /* 0x00001c6c01007387 */ /* 0x000fe20000100800 */
[----:B------:R-:W-:Y:S01]  /*1560*/  SEL R10, R4, R27, !P1 ;  /* 0x0000001b040a7207 */ /* 0x000fe20004800000 */
[----:B------:R-:W-:Y:S01]  /*1570*/  IMAD R20, R20, UR5, RZ ;  /* 0x0000000514147c24 */ /* 0x000fe2000f8e02ff */
[----:B------:R-:W-:Y:S01]  /*1580*/  SEL R24, R4, R7, !P1 ;  /* 0x0000000704187207 */ /* 0x000fe20004800000 */
[----:B------:R-:W-:Y:S01]  /*1590*/  IMAD R7, R8, 0x2, R108 ;  /* 0x0000000208077824 */ /* 0x000fe200078e026c */
[C---:B------:R-:W-:Y:S01]  /*15a0*/  SEL R21, R4.reuse, R13, !P1 ;  /* 0x0000000d04157207 */ /* 0x040fe20004800000 */
[----:B------:R1:W-:Y:S01]  /*15b0*/  STL [R1+0x9c], R92 ;  /* 0x00009c5c01007387 */ /* 0x0003e20000100800 */
[----:B------:R-:W-:Y:S01]  /*15c0*/  SEL R14, R4, R25, !P1 ;  /* 0x00000019040e7207 */ /* 0x000fe20004800000 */
[----:B------:R-:W-:Y:S01]  /*15d0*/  IMAD R25, R8, 0x2, R7 ;  /* 0x0000000208197824 */ /* 0x000fe200078e0207 */
[----:B------:R-:W-:Y:S01]  /*15e0*/  SEL R12, R4, R29, !P1 ;  /* 0x0000001d040c7207 */ /* 0x000fe20004800000 */
[----:B--2---:R-:W-:Y:S01]  /*15f0*/  IMAD R93, R24, UR5, RZ ;  /* 0x00000005185d7c24 */ /* 0x004fe2000f8e02ff */
[----:B------:R-:W-:Y:S01]  /*1600*/  SEL R11, R4, R33, !P1 ;  /* 0x00000021040b7207 */ /* 0x000fe20004800000 */
[----:B------:R-:W-:Y:S01]  /*1610*/  IMAD R29, R8, 0x2, R25 ;  /* 0x00000002081d7824 */ /* 0x000fe200078e0219 */
[----:B------:R-:W-:Y:S01]  /*1620*/  SEL R15, R4, R35, !P1 ;  /* 0x00000023040f7207 */ /* 0x000fe20004800000 */
[----:B------:R-:W-:Y:S01]  /*1630*/  IMAD R109, R10, UR5, RZ ;  /* 0x000000050a6d7c24 */ /* 0x000fe2000f8e02ff */
[----:B------:R-:W-:Y:S01]  /*1640*/  SEL R19, R4, R37, !P1 ;  /* 0x0000002504137207 */ /* 0x000fe20004800000 */
[----:B------:R-:W-:Y:S01]  /*1650*/  IMAD R33, R8, 0x2, R29 ;  /* 0x0000000208217824 */ /* 0x000fe200078e021d */
[C---:B------:R-:W-:Y:S01]  /*1660*/  SEL R23, R4.reuse, R39, !P1 ;  /* 0x0000002704177207 */ /* 0x040fe20004800000 */
[----:B------:R-:W-:Y:S01]  /*1670*/  IMAD R21, R21, UR5, RZ ;  /* 0x0000000515157c24 */ /* 0x000fe2000f8e02ff */
[----:B------:R-:W-:Y:S01]  /*1680*/  SEL R27, R4, R41, !P1 ;  /* 0x00000029041b7207 */ /* 0x000fe20004800000 */
[----:B------:R-:W-:Y:S01]  /*1690*/  IMAD R35, R8, 0x2, R33 ;  /* 0x0000000208237824 */ /* 0x000fe200078e0221 */
[----:B------:R-:W-:Y:S01]  /*16a0*/  SEL R31, R4, R31, !P1 ;  /* 0x0000001f041f7207 */ /* 0x000fe20004800000 */
[----:B------:R-:W-:Y:S01]  /*16b0*/  IMAD R110, R16, UR5, RZ ;  /* 0x00000005106e7c24 */ /* 0x000fe2000f8e02ff */
[----:B------:R-:W-:Y:S01]  /*16c0*/  ISETP.GE.AND P3, PT, R90, RZ, PT ;  /* 0x000000ff5a00720c */ /* 0x000fe20003f66270 */
[----:B------:R-:W-:Y:S01]  /*16d0*/  IMAD R37, R8, 0x2, R35 ;  /* 0x0000000208257824 */ /* 0x000fe200078e0223 */
[----:B------:R-:W-:-:S02]  /*16e0*/  ISETP.NE.AND P1, PT, R92, RZ, PT ;  /* 0x000000ff5c00720c */ /* 0x000fc40003f25270 */
[-C--:B------:R-:W-:Y:S01]  /*16f0*/  ISETP.GE.AND P4, PT, R0, R88.reuse, PT ;  /* 0x000000580000720c */ /* 0x080fe20003f86270 */
[C---:B------:R-:W-:Y:S01]  /*1700*/  IMAD R39, R8.reuse, 0x2, R37 ;  /* 0x0000000208277824 */ /* 0x040fe200078e0225 */
[C---:B------:R-:W-:Y:S02]  /*1710*/  LOP3.LUT R4, R3.reuse, 0x22, RZ, 0xfc, !PT ;  /* 0x0000002203047812 */ /* 0x040fe400078efcff */
[----:B------:R-:W-:Y:S01]  /*1720*/  LOP3.LUT R13, R3, 0x20, RZ, 0xfc, !PT ;  /* 0x00000020030d7812 */ /* 0x000fe200078efcff */
[----:B------:R-:W-:Y:S01]  /*1730*/  IMAD R41, R8, 0x2, R39 ;  /* 0x0000000208297824 */ /* 0x000fe200078e0227 */
[-C--:B------:R-:W-:Y:S02]  /*1740*/  ISETP.GE.AND P6, PT, R4, R88.reuse, PT ;  /* 0x000000580400720c */ /* 0x080fe40003fc6270 */
[----:B------:R-:W-:Y:S01]  /*1750*/  SEL R28, R5, RZ, !P5 ;  /* 0x000000ff051c7207 */ /* 0x000fe20006800000 */
[----:B------:R-:W-:Y:S01]  /*1760*/  @!P3 IMAD.MOV R6, RZ, RZ, -R6 ;  /* 0x000000ffff06b224 */ /* 0x000fe200078e0a06 */
[----:B------:R-:W-:Y:S01]  /*1770*/  ISETP.GE.AND P5, PT, R13, R88, PT ;  /* 0x000000580d00720c */ /* 0x000fe20003fa6270 */
[----:B------:R-:W-:Y:S01]  /*1780*/  IMAD R59, R8, 0x2, R41 ;  /* 0x00000002083b7824 */ /* 0x000fe200078e0229 */
[----:B------:R-:W-:Y:S01]  /*1790*/  @!P1 LOP3.LUT R6, RZ, R92, RZ, 0x33, !PT ;  /* 0x0000005cff069212 */ /* 0x000fe200078e33ff */
[----:B-1----:R-:W-:Y:S01]  /*17a0*/  IMAD R92, R120, R9, RZ ;  /* 0x00000009785c7224 */ /* 0x002fe200078e02ff */
[C---:B------:R-:W-:Y:S01]  /*17b0*/  SEL R13, R5.reuse, RZ, !P6 ;  /* 0x000000ff050d7207 */ /* 0x040fe20007000000 */
[----:B------:R-:W-:Y:S01]  /*17c0*/  IMAD R61, R8, 0x2, R59 ;  /* 0x00000002083d7824 */ /* 0x000fe200078e023b */
[----:B------:R-:W-:Y:S01]  /*17d0*/  SEL R4, R5, RZ, !P5 ;  /* 0x000000ff05047207 */ /* 0x000fe20006800000 */
[----:B------:R-:W-:Y:S01]  /*17e0*/  IMAD R0, R6, R89, RZ ;  /* 0x0000005906007224 */ /* 0x000fe200078e02ff */
[----:B------:R-:W-:Y:S01]  /*17f0*/  ISETP.NE.U32.AND P5, PT, R13, RZ, PT ;  /* 0x000000ff0d00720c */ /* 0x000fe20003fa5070 */
[----:B------:R-:W-:Y:S01]  /*1800*/  IMAD R63, R8, 0x2, R61 ;  /* 0x00000002083f7824 */ /* 0x000fe200078e023d */
[----:B------:R-:W-:Y:S01]  /*1810*/  ISETP.NE.U32.AND P2, PT, R26, RZ, PT ;  /* 0x000000ff1a00720c */ /* 0x000fe20003f45070 */
[----:B------:R-:W-:Y:S01]  /*1820*/  IMAD.SHL.U32 R90, R0, 0x4, RZ ;  /* 0x00000004005a7824 */ /* 0x000fe200078e00ff */
[----:B------:R1:W-:Y:S01]  /*1830*/  STL [R1+0x88], R0 ;  /* 0x0000880001007387 */ /* 0x0003e20000100800 */
[----:B------:R-:W-:Y:S01]  /*1840*/  IMAD.SHL.U32 R6, R124, 0x4, RZ ;  /* 0x000000047c067824 */ /* 0x000fe200078e00ff */
[----:B------:R-:W-:-:S02]  /*1850*/  SEL R26, R5, RZ, !P4 ;  /* 0x000000ff051a7207 */ /* 0x000fc40006000000 */
[----:B------:R-:W-:Y:S01]  /*1860*/  IADD3 R106, P3, R90, UR8, RZ ;  /* 0x000000085a6a7c10 */ /* 0x000fe2000ff7e0ff */
[----:B------:R-:W-:Y:S01]  /*1870*/  STL [R1+0x90], R90 ;  /* 0x0000905a01007387 */ /* 0x000fe20000100800 */
[----:B------:R-:W-:Y:S01]  /*1880*/  ISETP.NE.U32.AND P4, PT, R4, RZ, PT ;  /* 0x000000ff0400720c */ /* 0x000fe20003f85070 */
[----:B------:R-:W-:Y:S01]  /*1890*/  IMAD.SHL.U32 R4, R92, 0x4, RZ ;  /* 0x000000045c047824 */ /* 0x000fe200078e00ff */
[----:B------:R-:W-:Y:S01]  /*18a0*/  LEA.HI.X.SX32 R13, R0, UR9, 0x2, P3 ;  /* 0x00000009000d7c11 */ /* 0x000fe200098f16ff */
[----:B------:R2:W-:Y:S01]  /*18b0*/  STL [R1+0xa0], R9 ;  /* 0x0000a00901007387 */ /* 0x0005e20000100800 */
[-C--:B------:R-:W-:Y:S01]  /*18c0*/  LEA R42, P3, R7, R106.reuse, 0x2 ;  /* 0x0000006a072a7211 */ /* 0x080fe200078610ff */
[----:B-1----:R-:W-:Y:S01]  /*18d0*/  IMAD.SHL.U32 R0, R125, 0x4, RZ ;  /* 0x000000047d007824 */ /* 0x002fe200078e00ff */
[-C--:B------:R-:W-:Y:S01]  /*18e0*/  LEA R44, P6, R25, R106.reuse, 0x2 ;  /* 0x0000006a192c7211 */ /* 0x080fe200078c10ff */
[----:B------:R-:W-:Y:S01]  /*18f0*/  STL [R1+0x28], R92 ;  /* 0x0000285c01007387 */ /* 0x000fe20000100800 */
[-C--:B------:R-:W-:Y:S01]  /*1900*/  LEA.HI.X.SX32 R43, R7, R13.reuse, 0x2, P3 ;  /* 0x0000000d072b7211 */ /* 0x080fe200018f16ff */
[C---:B------:R-:W-:Y:S01]  /*1910*/  IMAD R7, R8.reuse, 0x2, R63 ;  /* 0x0000000208077824 */ /* 0x040fe200078e023f */
        /* <DEDUP_REMOVED lines=17> */
[----:B------:R1:W-:Y:S01]  /*1a30*/  STL [R1+0x80], R0 ;  /* 0x0000800001007387 */ /* 0x0003e20000100800 */
[-C--:B------:R-:W-:Y:S01]  /*1a40*/  LEA.HI.X.SX32 R53, R37, R13.reuse, 0x2, P6 ;  /* 0x0000000d25357211 */ /* 0x080fe200030f16ff */
[----:B------:R-:W-:Y:S01]  /*1a50*/  IMAD R37, R8, 0x2, R35 ;  /* 0x0000000208257824 */ /* 0x000fe200078e0223 */
[-C--:B------:R-:W-:Y:S01]  /*1a60*/  LEA R56, P6, R41, R106.reuse, 0x2 ;  /* 0x0000006a29387211 */ /* 0x080fe200078c10ff */
[----:B------:R-:W-:Y:S01]  /*1a70*/  STL [R1+0xb0], R114 ;  /* 0x0000b07201007387 */ /* 0x000fe20000100800 */
[-C--:B------:R-:W-:Y:S01]  /*1a80*/  LEA.HI.X.SX32 R55, R39, R13.reuse, 0x2, P3 ;  /* 0x0000000d27377211 */ /* 0x080fe200018f16ff */
[----:B--2---:R-:W-:Y:S01]  /*1a90*/  IMAD.SHL.U32 R9, R108, 0x4, RZ ;  /* 0x000000046c097824 */ /* 0x004fe200078e00ff */
[----:B------:R-:W-:Y:S01]  /*1aa0*/  LEA R58, P3, R59, R106, 0x2 ;  /* 0x0000006a3b3a7211 */ /* 0x000fe200078610ff */
[----:B------:R-:W-:Y:S01]  /*1ab0*/  STL [R1+0xb4], R117 ;  /* 0x0000b47501007387 */ /* 0x000fe20000100800 */
[----:B------:R-:W-:-:S02]  /*1ac0*/  LEA.HI.X.SX32 R57, R41, R13, 0x2, P6 ;  /* 0x0000000d29397211 */ /* 0x000fc400030f16ff */
[-C--:B------:R-:W-:Y:S01]  /*1ad0*/  LEA R60, P6, R61, R106.reuse, 0x2 ;  /* 0x0000006a3d3c7211 */ /* 0x080fe200078c10ff */
[----:B------:R-:W-:Y:S01]  /*1ae0*/  STL [R1+0xb8], R124 ;  /* 0x0000b87c01007387 */ /* 0x000fe20000100800 */
[-C--:B------:R-:W-:Y:S02]  /*1af0*/  LEA.HI.X.SX32 R59, R59, R13.reuse, 0x2, P3 ;  /* 0x0000000d3b3b7211 */ /* 0x080fe400018f16ff */
[-C--:B------:R-:W-:Y:S01]  /*1b00*/  LEA R62, P3, R63, R106.reuse, 0x2 ;  /* 0x0000006a3f3e7211 */ /* 0x080fe200078610ff */
[----:B------:R2:W-:Y:S01]  /*1b10*/  STL [R1+0xbc], R125 ;  /* 0x0000bc7d01007387 */ /* 0x0005e20000100800 */
[-C--:B------:R-:W-:Y:S02]  /*1b20*/  LEA.HI.X.SX32 R61, R61, R13.reuse, 0x2, P6 ;  /* 0x0000000d3d3d7211 */ /* 0x080fe400030f16ff */
[----:B------:R-:W-:Y:S02]  /*1b30*/  LEA R64, P6, R7, R106, 0x2 ;  /* 0x0000006a07407211 */ /* 0x000fe400078c10ff */
[----:B------:R-:W-:-:S02]  /*1b40*/  LEA.HI.X.SX32 R63, R63, R13, 0x2, P3 ;  /* 0x0000000d3f3f7211 */ /* 0x000fc400018f16ff */
[-C--:B------:R-:W-:Y:S02]  /*1b50*/  LEA R66, P3, R25, R106.reuse, 0x2 ;  /* 0x0000006a19427211 */ /* 0x080fe400078610ff */
[-C--:B------:R-:W-:Y:S01]  /*1b60*/  LEA.HI.X.SX32 R65, R7, R13.reuse, 0x2, P6 ;  /* 0x0000000d07417211 */ /* 0x080fe200030f16ff */
[C---:B------:R-:W-:Y:S01]  /*1b70*/  IMAD R7, R8.reuse, 0x2, R37 ;  /* 0x0000000208077824 */ /* 0x040fe200078e0225 */
[-C--:B------:R-:W-:Y:S02]  /*1b80*/  LEA R68, P6, R29, R106.reuse, 0x2 ;  /* 0x0000006a1d447211 */ /* 0x080fe400078c10ff */
[-C--:B------:R-:W-:Y:S01]  /*1b90*/  LEA.HI.X.SX32 R67, R25, R13.reuse, 0x2, P3 ;  /* 0x0000000d19437211 */ /* 0x080fe200018f16ff */
[----:B------:R-:W-:Y:S01]  /*1ba0*/  IMAD R25, R8, 0x2, R7 ;  /* 0x0000000208197824 */ /* 0x000fe200078e0207 */
[----:B------:R-:W-:Y:S02]  /*1bb0*/  LEA R70, P3, R33, R106, 0x2 ;  /* 0x0000006a21467211 */ /* 0x000fe400078610ff */
[----:B------:R-:W-:-:S02]  /*1bc0*/  LEA.HI.X.SX32 R69, R29, R13, 0x2, P6 ;  /* 0x0000000d1d457211 */ /* 0x000fc400030f16ff */
[-C--:B------:R-:W-:Y:S02]  /*1bd0*/  LEA R72, P6, R35, R106.reuse, 0x2 ;  /* 0x0000006a23487211 */ /* 0x080fe400078c10ff */
[-C--:B------:R-:W-:Y:S02]  /*1be0*/  LEA.HI.X.SX32 R71, R33, R13.reuse, 0x2, P3 ;  /* 0x0000000d21477211 */ /* 0x080fe400018f16ff */
[-C--:B------:R-:W-:Y:S02]  /*1bf0*/  LEA R74, P3, R37, R106.reuse, 0x2 ;  /* 0x0000006a254a7211 */ /* 0x080fe400078610ff */
[-C--:B------:R-:W-:Y:S02]  /*1c00*/  LEA.HI.X.SX32 R73, R35, R13.reuse, 0x2, P6 ;  /* 0x0000000d23497211 */ /* 0x080fe400030f16ff */
[----:B------:R-:W-:Y:S02]  /*1c10*/  LEA R76, P6, R7, R106, 0x2 ;  /* 0x0000006a074c7211 */ /* 0x000fe400078c10ff */
[----:B------:R-:W-:-:S02]  /*1c20*/  LEA.HI.X.SX32 R75, R37, R13, 0x2, P3 ;  /* 0x0000000d254b7211 */ /* 0x000fc400018f16ff */
[-C--:B------:R-:W-:Y:S02]  /*1c30*/  LEA R78, P3, R25, R106.reuse, 0x2 ;  /* 0x0000006a194e7211 */ /* 0x080fe400078610ff */
[-C--:B------:R-:W-:Y:S02]  /*1c40*/  LEA.HI.X.SX32 R77, R7, R13.reuse, 0x2, P6 ;  /* 0x0000000d074d7211 */ /* 0x080fe400030f16ff */
[-C--:B------:R-:W-:Y:S02]  /*1c50*/  LEA R80, P6, R118, R106.reuse, 0x2 ;  /* 0x0000006a76507211 */ /* 0x080fe400078c10ff */
[-C--:B------:R-:W-:Y:S01]  /*1c60*/  LEA.HI.X.SX32 R79, R25, R13.reuse, 0x2, P3 ;  /* 0x0000000d194f7211 */ /* 0x080fe200018f16ff */
[----:B------:R-:W-:Y:S01]  /*1c70*/  IMAD R25, R8, 0x2, R25 ;  /* 0x0000000208197824 */ /* 0x000fe200078e0219 */
[----:B------:R-:W-:Y:S02]  /*1c80*/  LEA R82, P3, R116, R106, 0x2 ;  /* 0x0000006a74527211 */ /* 0x000fe400078610ff */
[----:B------:R-:W-:-:S02]  /*1c90*/  LEA.HI.X.SX32 R81, R118, R13, 0x2, P6 ;  /* 0x0000000d76517211 */ /* 0x000fc400030f16ff */
[CC--:B------:R-:W-:Y:S02]  /*1ca0*/  LEA R84, P6, R115.reuse, R106.reuse, 0x2 ;  /* 0x0000006a73547211 */ /* 0x0c0fe400078c10ff */
[-C--:B------:R-:W-:Y:S01]  /*1cb0*/  LEA.HI.X.SX32 R83, R116, R13.reuse, 0x2, P3 ;  /* 0x0000000d74537211 */ /* 0x080fe200018f16ff */
[----:B------:R-:W-:Y:S01]  /*1cc0*/  @!PT LDS RZ, [RZ] ;  /* 0x00000000fffff984 */ /* 0x000fe20000000800 */
[----:B------:R-:W-:Y:S01]  /*1cd0*/  @!PT LDS RZ, [RZ] ;  /* 0x00000000fffff984 */ /* 0x000fe20000000800 */
[----:B------:R-:W-:Y:S01]  /*1ce0*/  @!PT LDS RZ, [RZ] ;  /* 0x00000000fffff984 */ /* 0x000fe20000000800 */
[----:B------:R-:W-:Y:S01]  /*1cf0*/  LDGSTS.E [R122], desc[UR14][R80.64], P2 ;  /* 0x00000000507a7fae */ /* 0x000fe2000912184e */
[CC--:B------:R-:W-:Y:S02]  /*1d00*/  LEA R86, P3, R114.reuse, R106.reuse, 0x2 ;  /* 0x0000006a72567211 */ /* 0x0c0fe400078610ff */
[-C--:B------:R-:W-:Y:S02]  /*1d10*/  LEA.HI.X.SX32 R85, R115, R13.reuse, 0x2, P6 ;  /* 0x0000000d73557211 */ /* 0x080fe400030f16ff */
[----:B------:R-:W-:Y:S02]  /*1d20*/  LEA R90, P6, R117, R106, 0x2 ;  /* 0x0000006a755a7211 */ /* 0x000fe400078c10ff */
[----:B------:R-:W-:-:S02]  /*1d30*/  LEA.HI.X.SX32 R87, R114, R13, 0x2, P3 ;  /* 0x0000000d72577211 */ /* 0x000fc400018f16ff */
[-C--:B------:R-:W-:Y:S02]  /*1d40*/  IADD3 R94, P3, R6, R106.reuse, RZ ;  /* 0x0000006a065e7210 */ /* 0x080fe40007f7e0ff */
[-C--:B------:R-:W-:Y:S02]  /*1d50*/  LEA.HI.X.SX32 R91, R117, R13.reuse, 0x2, P6 ;  /* 0x0000000d755b7211 */ /* 0x080fe400030f16ff */
[-C--:B------:R-:W-:Y:S01]  /*1d60*/  IADD3 R96, P6, R0, R106.reuse, RZ ;  /* 0x0000006a00607210 */ /* 0x080fe20007fde0ff */
[----:B-1----:R-:W-:Y:S01]  /*1d70*/  IMAD.SHL.U32 R0, R100, 0x4, RZ ;  /* 0x0000000464007824 */ /* 0x002fe200078e00ff */
[-C--:B------:R-:W-:Y:S02]  /*1d80*/  LEA.HI.X.SX32 R95, R124, R13.reuse, 0x2, P3 ;  /* 0x0000000d7c5f7211 */ /* 0x080fe400018f16ff */
[----:B------:R-:W-:Y:S02]  /*1d90*/  LEA R6, P3, R25, R106, 0x2 ;  /* 0x0000006a19067211 */ /* 0x000fe400078610ff */
[----:B------:R1:W-:Y:S01]  /*1da0*/  STL [R1+0x7c], R0 ;  /* 0x00007c0001007387 */ /* 0x0003e20000100800 */
[----:B------:R-:W-:-:S02]  /*1db0*/  LEA.HI.X.SX32 R97, R125, R13, 0x2, P6 ;  /* 0x0000000d7d617211 */ /* 0x000fc400030f16ff */
[-C--:B------:R-:W-:Y:S01]  /*1dc0*/  LEA.HI.X.SX32 R7, R25, R13.reuse, 0x2, P3 ;  /* 0x0000000d19077211 */ /* 0x080fe200018f16ff */
[----:B------:R3:W-:Y:S01]  /*1dd0*/  STL [R1+0xc0], R4 ;  /* 0x0000c00401007387 */ /* 0x0007e20000100800 */
[-C--:B------:R-:W-:Y:S02]  /*1de0*/  IADD3 R98, P3, R0, R106.reuse, RZ ;  /* 0x0000006a00627210 */ /* 0x080fe40007f7e0ff */
[----:B------:R-:W-:Y:S01]  /*1df0*/  IADD3 R40, P6, R4, UR10, RZ ;  /* 0x0000000a04287c10 */ /* 0x000fe2000ffde0ff */
[----:B--2---:R-:W2:Y:S01]  /*1e00*/  S2R R125, SR_TID.X ;  /* 0x00000000007d7919 */ /* 0x004ea20000002100 */
[----:B------:R-:W-:Y:S01]  /*1e10*/  LEA.HI.X.SX32 R99, R100, R13, 0x2, P3 ;  /* 0x0000000d64637211 */ /* 0x000fe200018f16ff */
[----:B-1----:R-:W-:Y:S01]  /*1e20*/  IMAD.SHL.U32 R0, R102, 0x4, RZ ;  /* 0x0000000466007824 */ /* 0x002fe200078e00ff */
[----:B------:R-:W-:Y:S01]  /*1e30*/  LEA.HI.X.SX32 R41, R92, UR11, 0x2, P6 ;  /* 0x0000000b5c297c11 */ /* 0x000fe2000b0f16ff */
[----:B------:R-:W-:Y:S01]  /*1e40*/  IMAD R92, R14, UR5, RZ ;  /* 0x000000050e5c7c24 */ /* 0x000fe2000f8e02ff */
[----:B------:R-:W-:Y:S01]  /*1e50*/  ISETP.NE.U32.AND P1, PT, R26, RZ, PT ;  /* 0x000000ff1a00720c */ /* 0x000fe20003f25070 */
[----:B---3--:R-:W-:Y:S01]  /*1e60*/  IMAD.SHL.U32 R4, R104, 0x4, RZ ;  /* 0x0000000468047824 */ /* 0x008fe200078e00ff */
[----:B------:R-:W-:Y:S01]  /*1e70*/  IADD3 R100, P3, R0, R106, RZ ;  /* 0x0000006a00647210 */ /* 0x000fe20007f7e0ff */
[----:B------:R1:W-:Y:S01]  /*1e80*/  STL [R1+0x78], R0 ;  /* 0x0000780001007387 */ /* 0x0003e20000100800 */
[----:B------:R-:W-:-:S02]  /*1e90*/  ISETP.NE.U32.AND P0, PT, R28, RZ, PT ;  /* 0x000000ff1c00720c */ /* 0x000fc40003f05070 */
[-C--:B------:R-:W-:Y:S01]  /*1ea0*/  LEA.HI.X.SX32 R101, R102, R13.reuse, 0x2, P3 ;  /* 0x0000000d66657211 */ /* 0x080fe200018f16ff */
[----:B------:R3:W-:Y:S01]  /*1eb0*/  STL [R1+0x74], R4 ;  /* 0x0000740401007387 */ /* 0x0007e20000100800 */
[-C--:B------:R-:W-:Y:S02]  /*1ec0*/  IADD3 R102, P3, R4, R106.reuse, RZ ;  /* 0x0000006a04667210 */ /* 0x080fe40007f7e0ff */
[----:B------:R-:W-:Y:S02]  /*1ed0*/  LOP3.LUT R89, R3, 0x6, RZ, 0xfc, !PT ;  /* 0x0000000603597812 */ /* 0x000fe400078efcff */
[----:B------:R-:W-:Y:S01]  /*1ee0*/  LEA.HI.X.SX32 R103, R104, R13, 0x2, P3 ;  /* 0x0000000d68677211 */ /* 0x000fe200018f16ff */
[----:B-1----:R-:W-:Y:S01]  /*1ef0*/  IMAD.SHL.U32 R0, R107, 0x4, RZ ;  /* 0x000000046b007824 */ /* 0x002fe200078e00ff */
[C---:B------:R-:W-:Y:S02]  /*1f00*/  LOP3.LUT R118, R3.reuse, 0x24, RZ, 0xfc, !PT ;  /* 0x0000002403767812 */ /* 0x040fe400078efcff */
[C---:B------:R-:W-:Y:S01]  /*1f10*/  LOP3.LUT R124, R3.reuse, 0x32, RZ, 0xfc, !PT ;  /* 0x00000032037c7812 */ /* 0x040fe200078efcff */
[----:B---3--:R-:W-:Y:S01]  /*1f20*/  IMAD R4, R22, UR5, RZ ;  /* 0x0000000516047c24 */ /* 0x008fe2000f8e02ff */
[----:B------:R-:W-:Y:S01]  /*1f30*/  IADD3 R104, P3, R0, R106, RZ ;  /* 0x0000006a00687210 */ /* 0x000fe20007f7e0ff */
[----:B------:R1:W-:Y:S01]  /*1f40*/  STL [R1+0x70], R0 ;  /* 0x0000700001007387 */ /* 0x0003e20000100800 */
[----:B------:R-:W-:Y:S01]  /*1f50*/  IMAD R22, R18, UR5, RZ ;  /* 0x0000000512167c24 */ /* 0x000fe2000f8e02ff */
[----:B------:R-:W-:-:S02]  /*1f60*/  LOP3.LUT R117, R3, 0x14, RZ, 0xfc, !PT ;  /* 0x0000001403757812 */ /* 0x000fc400078efcff */
[-C--:B------:R-:W-:Y:S01]  /*1f70*/  LEA.HI.X.SX32 R105, R107, R13.reuse, 0x2, P3 ;  /* 0x0000000d6b697211 */ /* 0x080fe200018f16ff */
[----:B------:R3:W-:Y:S01]  /*1f80*/  STL [R1+0x6c], R9 ;  /* 0x00006c0901007387 */ /* 0x0007e20000100800 */
[----:B------:R-:W-:Y:S02]  /*1f90*/  IADD3 R106, P3, R9, R106, RZ ;  /* 0x0000006a096a7210 */ /* 0x000fe40007f7e0ff */
[----:B------:R-:W-:Y:S01]  /*1fa0*/  LOP3.LUT R114, R3, 0x16, RZ, 0xfc, !PT ;  /* 0x0000001603727812 */ /* 0x000fe200078efcff */
[----:B------:R4:W-:Y:S01]  /*1fb0*/  STL [R1+0x68], R93 ;  /* 0x0000685d01007387 */ /* 0x0009e20000100800 */
[----:B------:R-:W-:Y:S01]  /*1fc0*/  LEA.HI.X.SX32 R107, R108, R13, 0x2, P3 ;  /* 0x0000000d6c6b7211 */ /* 0x000fe200018f16ff */
[----:B------:R-:W-:Y:S01]  /*1fd0*/  IMAD R108, R11, UR5, RZ ;  /* 0x000000050b6c7c24 */ /* 0x000fe2000f8e02ff */
[-C--:B------:R-:W-:Y:S01]  /*1fe0*/  LEA R10, P3, R93, R40.reuse, 0x2 ;  /* 0x000000285d0a7211 */ /* 0x080fe200078610ff */
[----:B-1----:R-:W-:Y:S01]  /*1ff0*/  IMAD R0, R17, UR5, RZ ;  /* 0x0000000511007c24 */ /* 0x002fe2000f8e02ff */
[----:B------:R1:W-:Y:S01]  /*2000*/  STL [R1+0x64], R4 ;  /* 0x0000640401007387 */ /* 0x0003e20000100800 */
[----:B---3--:R-:W-:Y:S01]  /*2010*/  IMAD R9, R12, UR5, RZ ;  /* 0x000000050c097c24 */ /* 0x008fe2000f8e02ff */
[----:B------:R-:W-:-:S02]  /*2020*/  LEA R12, P6, R4, R40, 0x2 ;  /* 0x00000028040c7211 */ /* 0x000fc400078c10ff */
[-C--:B------:R-:W-:Y:S01]  /*2030*/  LEA.HI.X.SX32 R11, R93, R41.reuse, 0x2, P3 ;  /* 0x000000295d0b7211 */ /* 0x080fe200018f16ff */
[----:B------:R-:W-:Y:S01]  /*2040*/  STL [R1+0x60], R21 ;  /* 0x0000601501007387 */ /* 0x000fe20000100800 */
[-C--:B------:R-:W-:Y:S01]  /*2050*/  LEA R14, P3, R21, R40.reuse, 0x2 ;  /* 0x00000028150e7211 */ /* 0x080fe200078610ff */
[----:B----4-:R-:W-:Y:S01]  /*2060*/  IMAD R93, R19, UR5, RZ ;  /* 0x00000005135d7c24 */ /* 0x010fe2000f8e02ff */
[-C--:B------:R-:W-:Y:S01]  /*2070*/  LEA.HI.X.SX32 R13, R4, R41.reuse, 0x2, P6 ;  /* 0x00000029040d7211 */ /* 0x080fe200030f16ff */
[----:B------:R3:W-:Y:S01]  /*2080*/  STL [R1+0x5c], R20 ;  /* 0x00005c1401007387 */ /* 0x0007e20000100800 */
[-C--:B------:R-:W-:Y:S01]  /*2090*/  LEA R16, P6, R20, R40.reuse, 0x2 ;  /* 0x0000002814107211 */ /* 0x080fe200078c10ff */
[----:B-1----:R-:W-:Y:S01]  /*20a0*/  IMAD R4, R15, UR5, RZ ;  /* 0x000000050f047c24 */ /* 0x002fe2000f8e02ff */
[----:B------:R-:W-:Y:S01]  /*20b0*/  LEA.HI.X.SX32 R15, R21, R41, 0x2, P3 ;  /* 0x00000029150f7211 */ /* 0x000fe200018f16ff */
[----:B------:R1:W-:Y:S01]  /*20c0*/  STL [R1+0x58], R22 ;  /* 0x0000581601007387 */ /* 0x0003e20000100800 */
[----:B------:R-:W-:-:S02]  /*20d0*/  LEA R18, P3, R22, R40, 0x2 ;  /* 0x0000002816127211 */ /* 0x000fc400078610ff */
[-C--:B------:R-:W-:Y:S01]  /*20e0*/  LEA.HI.X.SX32 R17, R20, R41.reuse, 0x2, P6 ;  /* 0x0000002914117211 */ /* 0x080fe200030f16ff */
[----:B------:R4:W-:Y:S01]  /*20f0*/  STL [R1+0x54], R0 ;  /* 0x0000540001007387 */ /* 0x0009e20000100800 */
[-C--:B------:R-:W-:Y:S02]  /*2100*/  LEA.HI.X.SX32 R19, R22, R41.reuse, 0x2, P3 ;  /* 0x0000002916137211 */ /* 0x080fe400018f16ff */
[-C--:B---3--:R-:W-:Y:S01]  /*2110*/  LEA R20, P6, R0, R40.reuse, 0x2 ;  /* 0x0000002800147211 */ /* 0x088fe200078c10ff */
[----:B------:R-:W-:Y:S01]  /*2120*/  STL [R1+0x50], R110 ;  /* 0x0000506e01007387 */ /* 0x000fe20000100800 */
[----:B------:R-:W-:Y:S02]  /*2130*/  LOP3.LUT R115, R3, 0x34, RZ, 0xfc, !PT ;  /* 0x0000003403737812 */ /* 0x000fe400078efcff */
[-C--:B-1----:R-:W-:Y:S01]  /*2140*/  LEA R22, P3, R110, R40.reuse, 0x2 ;  /* 0x000000286e167211 */ /* 0x082fe200078610ff */
[----:B------:R1:W-:Y:S01]  /*2150*/  STL [R1+0x4c], R92 ;  /* 0x00004c5c01007387 */ /* 0x0003e20000100800 */
[-C--:B------:R-:W-:Y:S01]  /*2160*/  LEA.HI.X.SX32 R21, R0, R41.reuse, 0x2, P6 ;  /* 0x0000002900157211 */ /* 0x080fe200030f16ff */
[----:B----4-:R-:W-:Y:S01]  /*2170*/  IMAD R0, R23, UR5, RZ ;  /* 0x0000000517007c24 */ /* 0x010fe2000f8e02ff */
[----:B------:R-:W-:Y:S01]  /*2180*/  LEA R24, P6, R92, R40, 0x2 ;  /* 0x000000285c187211 */ /* 0x000fe200078c10ff */
[----:B------:R-:W-:Y:S01]  /*2190*/  STL [R1+0x48], R109 ;  /* 0x0000486d01007387 */ /* 0x000fe20000100800 */
[----:B------:R-:W-:-:S02]  /*21a0*/  LEA.HI.X.SX32 R23, R110, R41, 0x2, P3 ;  /* 0x000000296e177211 */ /* 0x000fc400018f16ff */
[-C--:B------:R-:W-:Y:S01]  /*21b0*/  LEA R26, P3, R109, R40.reuse, 0x2 ;  /* 0x000000286d1a7211 */ /* 0x080fe200078610ff */
[----:B------:R3:W-:Y:S01]  /*21c0*/  STL [R1+0x44], R9 ;  /* 0x0000440901007387 */ /* 0x0007e20000100800 */
[-C--:B------:R-:W-:Y:S01]  /*21d0*/  LEA.HI.X.SX32 R25, R92, R41.reuse, 0x2, P6 ;  /* 0x000000295c197211 */ /* 0x080fe200030f16ff */
[----:B-1----:R-:W-:Y:S01]  /*21e0*/  IMAD R92, R27, UR5, RZ ;  /* 0x000000051b5c7c24 */ /* 0x002fe2000f8e02ff */
[-C--:B------:R-:W-:Y:S01]  /*21f0*/  LEA R28, P6, R9, R40.reuse, 0x2 ;  /* 0x00000028091c7211 */ /* 0x080fe200078c10ff */
[----:B------:R-:W-:Y:S01]  /*2200*/  STL [R1+0x40], R108 ;  /* 0x0000406c01007387 */ /* 0x000fe20000100800 */
[-C--:B------:R-:W-:Y:S02]  /*2210*/  LEA.HI.X.SX32 R27, R109, R41.reuse, 0x2, P3 ;  /* 0x000000296d1b7211 */ /* 0x080fe400018f16ff */
[-C--:B------:R-:W-:Y:S01]  /*2220*/  LEA R30, P3, R108, R40.reuse, 0x2 ;  /* 0x000000286c1e7211 */ /* 0x080fe200078610ff */
[----:B------:R-:W-:Y:S01]  /*2230*/  STL [R1+0x3c], R4 ;  /* 0x00003c0401007387 */ /* 0x000fe20000100800 */
[-C--:B------:R-:W-:Y:S01]  /*2240*/  LEA.HI.X.SX32 R29, R9, R41.reuse, 0x2, P6 ;  /* 0x00000029091d7211 */ /* 0x080fe200030f16ff */
[----:B---3--:R-:W-:Y:S01]  /*2250*/  IMAD R9, R31, UR5, RZ ;  /* 0x000000051f097c24 */ /* 0x008fe2000f8e02ff */
[----:B------:R-:W-:Y:S01]  /*2260*/  LEA R32, P6, R4, R40, 0x2 ;  /* 0x0000002804207211 */ /* 0x000fe200078c10ff */
[----:B------:R-:W-:Y:S01]  /*2270*/  STL [R1+0x38], R93 ;  /* 0x0000385d01007387 */ /* 0x000fe20000100800 */
[----:B------:R-:W-:-:S02]  /*2280*/  LEA.HI.X.SX32 R31, R108, R41, 0x2, P3 ;  /* 0x000000296c1f7211 */ /* 0x000fc400018f16ff */
[CC--:B------:R-:W-:Y:S01]  /*2290*/  LEA R34, P3, R93.reuse, R40.reuse, 0x2 ;  /* 0x000000285d227211 */ /* 0x0c0fe200078610ff */
[----:B------:R1:W-:Y:S01]  /*22a0*/  STL [R1+0x34], R0 ;  /* 0x0000340001007387 */ /* 0x0003e20000100800 */
[-C--:B------:R-:W-:Y:S02]  /*22b0*/  LEA.HI.X.SX32 R33, R4, R41.reuse, 0x2, P6 ;  /* 0x0000002904217211 */ /* 0x080fe400030f16ff */
[-C--:B------:R-:W-:Y:S01]  /*22c0*/  LEA R36, P6, R0, R40.reuse, 0x2 ;  /* 0x0000002800247211 */ /* 0x080fe200078c10ff */
[----:B------:R-:W-:Y:S01]  /*22d0*/  STL [R1+0x30], R92 ;  /* 0x0000305c01007387 */ /* 0x000fe20000100800 */
[-C--:B------:R-:W-:Y:S02]  /*22e0*/  LEA.HI.X.SX32 R35, R93, R41.reuse, 0x2, P3 ;  /* 0x000000295d237211 */ /* 0x080fe400018f16ff */
[----:B------:R-:W-:Y:S01]  /*22f0*/  LEA R38, P3, R92, R40, 0x2 ;  /* 0x000000285c267211 */ /* 0x000fe200078610ff */
[----:B------:R3:W-:Y:S01]  /*2300*/  STL [R1+0x2c], R9 ;  /* 0x00002c0901007387 */ /* 0x0007e20000100800 */
[----:B------:R-:W-:-:S02]  /*2310*/  LEA.HI.X.SX32 R37, R0, R41, 0x2, P6 ;  /* 0x0000002900257211 */ /* 0x000fc400030f16ff */
[C---:B------:R-:W-:Y:S01]  /*2320*/  LEA R40, P6, R9.reuse, R40, 0x2 ;  /* 0x0000002809287211 */ /* 0x040fe200078c10ff */
[----:B------:R-:W-:Y:S01]  /*2330*/  LDGSTS.E [R122+0x8], desc[UR14][R82.64], P0 ;  /* 0x00008000527a7fae */ /* 0x000fe2000812184e */
[-C--:B------:R-:W-:Y:S02]  /*2340*/  LEA.HI.X.SX32 R39, R92, R41.reuse, 0x2, P3 ;  /* 0x000000295c277211 */ /* 0x080fe400018f16ff */
[----:B------:R-:W-:Y:S01]  /*2350*/  LEA.HI.X.SX32 R41, R9, R41, 0x2, P6 ;  /* 0x0000002909297211 */ /* 0x000fe200030f16ff */
[----:B------:R-:W-:Y:S01]  /*2360*/  LDGSTS.E [R122+0x8000], desc[UR14][R50.64], P4 ;  /* 0x08000000327a7fae */ /* 0x000fe2000a12184e */
[-C--:B------:R-:W-:Y:S02]  /*2370*/  ISETP.GE.AND P3, PT, R89, R88.reuse, PT ;  /* 0x000000585900720c */ /* 0x080fe40003f66270 */
[----:B------:R-:W-:Y:S01]  /*2380*/  ISETP.GE.AND P6, PT, R118, R88, PT ;  /* 0x000000587600720c */ /* 0x000fe20003fc6270 */
[----:B------:R-:W-:Y:S01]  /*2390*/  LDGSTS.E [R122+0x8008], desc[UR14][R52.64], P5 ;  /* 0x08008000347a7fae */ /* 0x000fe2000a92184e */
[----:B-1----:R-:W-:-:S02]  /*23a0*/  LOP3.LUT R0, R3, 0x8, RZ, 0xfc, !PT ;  /* 0x0000000803007812 */ /* 0x002fc400078efcff */
[C---:B------:R-:W-:Y:S02]  /*23b0*/  LOP3.LUT R4, R3.reuse, 0x26, RZ, 0xfc, !PT ;  /* 0x0000002603047812 */ /* 0x040fe400078efcff */
[----:B---3--:R-:W-:Y:S02]  /*23c0*/  LOP3.LUT R9, R3, 0xa, RZ, 0xfc, !PT ;  /* 0x0000000a03097812 */ /* 0x008fe400078efcff */
[C---:B------:R-:W-:Y:S02]  /*23d0*/  SEL R89, R5.reuse, RZ, !P3 ;  /* 0x000000ff05597207 */ /* 0x040fe40005800000 */
[----:B------:R-:W-:Y:S02]  /*23e0*/  SEL R109, R5, RZ, !P6 ;  /* 0x000000ff056d7207 */ /* 0x000fe40007000000 */
[-C--:B------:R-:W-:Y:S02]  /*23f0*/  ISETP.GE.AND P6, PT, R0, R88.reuse, PT ;  /* 0x000000580000720c */ /* 0x080fe40003fc6270 */
[----:B------:R-:W-:-:S02]  /*2400*/  ISETP.GE.AND P3, PT, R4, R88, PT ;  /* 0x000000580400720c */ /* 0x000fc40003f66270 */
[----:B------:R-:W-:Y:S02]  /*2410*/  ISETP.GE.AND P4, PT, R9, R88, PT ;  /* 0x000000580900720c */ /* 0x000fe40003f86270 */
[----:B------:R-:W-:Y:S02]  /*2420*/  ISETP.NE.U32.AND P2, PT, R89, RZ, PT ;  /* 0x000000ff5900720c */ /* 0x000fe40003f45070 */
[----:B------:R-:W-:Y:S02]  /*2430*/  LOP3.LUT R92, R3, 0x28, RZ, 0xfc, !PT ;  /* 0x00000028035c7812 */ /* 0x000fe400078efcff */
[----:B------:R-:W-:Y:S02]  /*2440*/  LOP3.LUT R9, R2, 0x10, RZ, 0x3c, !PT ;  /* 0x0000001002097812 */ /* 0x000fe400078e3cff */
[C---:B------:R-:W-:Y:S02]  /*2450*/  SEL R89, R5.reuse, RZ, !P6 ;  /* 0x000000ff05597207 */ /* 0x040fe40007000000 */
[----:B------:R-:W-:-:S02]  /*2460*/  SEL R108, R5, RZ, !P3 ;  /* 0x000000ff056c7207 */ /* 0x000fc40005800000 */
[----:B------:R-:W-:Y:S02]  /*2470*/  LOP3.LUT R4, R3, 0x2a, RZ, 0xfc, !PT ;  /* 0x0000002a03047812 */ /* 0x000fe400078efcff */
[----:B------:R-:W-:Y:S01]  /*2480*/  ISETP.NE.U32.AND P3, PT, R109, RZ, PT ;  /* 0x000000ff6d00720c */ /* 0x000fe20003f65070 */
[----:B------:R-:W-:Y:S01]  /*2490*/  VIADD R109, R9, UR7 ;  /* 0x00000007096d7c36 */ /* 0x000fe20008000000 */
[----:B------:R-:W-:Y:S02]  /*24a0*/  ISETP.GE.AND P5, PT, R92, R88, PT ;  /* 0x000000585c00720c */ /* 0x000fe40003fa6270 */
[----:B------:R-:W-:Y:S02]  /*24b0*/  ISETP.NE.U32.AND P0, PT, R89, RZ, PT ;  /* 0x000000ff5900720c */ /* 0x000fe40003f05070 */
[----:B------:R-:W-:Y:S01]  /*24c0*/  SEL R89, R5, RZ, !P4 ;  /* 0x000000ff05597207 */ /* 0x000fe20006000000 */
[----:B------:R-:W-:Y:S01]  /*24d0*/  LDGSTS.E [R109], desc[UR14][R84.64], P1 ;  /* 0x00000000546d7fae */ /* 0x000fe2000892184e */
[----:B------:R-:W-:-:S02]  /*24e0*/  ISETP.NE.U32.AND P6, PT, R108, RZ, PT ;  /* 0x000000ff6c00720c */ /* 0x000fc40003fc5070 */
[----:B------:R-:W-:Y:S01]  /*24f0*/  ISETP.GE.AND P4, PT, R4, R88, PT ;  /* 0x000000580400720c */ /* 0x000fe20003f86270 */
[----:B------:R-:W-:Y:S01]  /*2500*/  LDGSTS.E [R109+0x8], desc[UR14][R86.64], P2 ;  /* 0x00008000566d7fae */ /* 0x000fe2000912184e */
[----:B------:R-:W-:Y:S02]  /*2510*/  SEL R110, R5, RZ, !P5 ;  /* 0x000000ff056e7207 */ /* 0x000fe40006800000 */
[----:B------:R-:W-:Y:S01]  /*2520*/  LOP3.LUT R0, R3, 0xc, RZ, 0xfc, !PT ;  /* 0x0000000c03007812 */ /* 0x000fe200078efcff */
[----:B------:R-:W-:Y:S01]  /*2530*/  LDGSTS.E [R109+0x8000], desc[UR14][R54.64], P3 ;  /* 0x08000000366d7fae */ /* 0x000fe2000992184e */
[----:B------:R-:W-:Y:S02]  /*2540*/  ISETP.NE.U32.AND P1, PT, R89, RZ, PT ;  /* 0x000000ff5900720c */ /* 0x000fe40003f25070 */
[----:B------:R-:W-:Y:S02]  /*2550*/  SEL R108, R5, RZ, !P4 ;  /* 0x000000ff056c7207 */ /* 0x000fe40006000000 */
[----:B------:R-:W-:Y:S01]  /*2560*/  ISETP.NE.U32.AND P4, PT, R110, RZ, PT ;  /* 0x000000ff6e00720c */ /* 0x000fe20003f85070 */
[----:B------:R1:W-:Y:S01]  /*2570*/  LDGSTS.E [R109+0x8008], desc[UR14][R56.64], P6 ;  /* 0x08008000386d7fae */ /* 0x0003e2000b12184e */
[----:B------:R-:W-:-:S02]  /*2580*/  LOP3.LUT R92, R2, 0x20, RZ, 0x3c, !PT ;  /* 0x00000020025c7812 */ /* 0x000fc400078e3cff */
[-C--:B------:R-:W-:Y:S02]  /*2590*/  ISETP.GE.AND P5, PT, R0, R88.reuse, PT ;  /* 0x000000580000720c */ /* 0x080fe40003fa6270 */
[C---:B------:R-:W-:Y:S01]  /*25a0*/  LOP3.LUT R4, R3.reuse, 0xe, RZ, 0xfc, !PT ;  /* 0x0000000e03047812 */ /* 0x040fe200078efcff */
[----:B------:R-:W-:Y:S01]  /*25b0*/  VIADD R110, R92, UR7 ;  /* 0x000000075c6e7c36 */ /* 0x000fe20008000000 */
[----:B------:R-:W-:Y:S02]  /*25c0*/  LOP3.LUT R93, R3, 0x2c, RZ, 0xfc, !PT ;  /* 0x0000002c035d7812 */ /* 0x000fe400078efcff */
[----:B------:R-:W-:Y:S01]  /*25d0*/  SEL R89, R5, RZ, !P5 ;  /* 0x000000ff05597207 */ /* 0x000fe20006800000 */
[----:B------:R3:W-:Y:S01]  /*25e0*/  STL [R1+0xc4], R4 ;  /* 0x0000c40401007387 */ /* 0x0007e20000100800 */
[-C--:B------:R-:W-:Y:S02]  /*25f0*/  ISETP.GE.AND P3, PT, R4, R88.reuse, PT ;  /* 0x000000580400720c */ /* 0x080fe40003f66270 */
[----:B------:R-:W-:Y:S01]  /*2600*/  LOP3.LUT R0, R3, 0x2e, RZ, 0xfc, !PT ;  /* 0x0000002e03007812 */ /* 0x000fe200078efcff */
[----:B------:R-:W-:Y:S01]  /*2610*/  LDGSTS.E [R110], desc[UR14][R90.64], P0 ;  /* 0x000000005a6e7fae */ /* 0x000fe2000812184e */
[----:B------:R-:W-:-:S02]  /*2620*/  ISETP.GE.AND P6, PT, R93, R88, PT ;  /* 0x000000585d00720c */ /* 0x000fc40003fc6270 */
[----:B------:R-:W-:Y:S01]  /*2630*/  ISETP.NE.U32.AND P5, PT, R108, RZ, PT ;  /* 0x000000ff6c00720c */ /* 0x000fe20003fa5070 */
[----:B------:R-:W-:Y:S01]  /*2640*/  LDGSTS.E [R110+0x8], desc[UR14][R94.64], P1 ;  /* 0x000080005e6e7fae */ /* 0x000fe2000892184e */
[----:B------:R-:W-:Y:S02]  /*2650*/  ISETP.NE.U32.AND P2, PT, R89, RZ, PT ;  /* 0x000000ff5900720c */ /* 0x000fe40003f45070 */
[C---:B---3--:R-:W-:Y:S01]  /*2660*/  LOP3.LUT R4, R3.reuse, 0x12, RZ, 0xfc, !PT ;  /* 0x0000001203047812 */ /* 0x048fe200078efcff */
[----:B------:R-:W-:Y:S01]  /*2670*/  LDGSTS.E [R110+0x8000], desc[UR14][R58.64], P4 ;  /* 0x080000003a6e7fae */ /* 0x000fe2000a12184e */
[----:B------:R-:W-:Y:S02]  /*2680*/  LOP3.LUT R9, R3, 0x10, RZ, 0xfc, !PT ;  /* 0x0000001003097812 */ /* 0x000fe400078efcff */
[----:B------:R-:W-:Y:S01]  /*2690*/  SEL R89, R5, RZ, !P3 ;  /* 0x000000ff05597207 */ /* 0x000fe20005800000 */
[----:B------:R1:W-:Y:S01]  /*26a0*/  STL [R1+0xc8], R109 ;  /* 0x0000c86d01007387 */ /* 0x0003e20000100800 */
[----:B------:R-:W-:-:S02]  /*26b0*/  ISETP.GE.AND P3, PT, R0, R88, PT ;  /* 0x000000580000720c */ /* 0x000fc40003f66270 */
[----:B------:R-:W-:Y:S01]  /*26c0*/  SEL R111, R5, RZ, !P6 ;  /* 0x000000ff056f7207 */ /* 0x000fe20007000000 */
[----:B------:R-:W-:Y:S01]  /*26d0*/  LDGSTS.E [R110+0x8008], desc[UR14][R60.64], P5 ;  /* 0x080080003c6e7fae */ /* 0x000fe2000a92184e */
[-C--:B------:R-:W-:Y:S02]  /*26e0*/  ISETP.GE.AND P4, PT, R4, R88.reuse, PT ;  /* 0x000000580400720c */ /* 0x080fe40003f86270 */
[----:B------:R-:W-:Y:S02]  /*26f0*/  ISETP.GE.AND P6, PT, R9, R88, PT ;  /* 0x000000580900720c */ /* 0x000fe40003fc6270 */
[----:B------:R-:W-:Y:S02]  /*2700*/  LOP3.LUT R4, R2, 0x30, RZ, 0x3c, !PT ;  /* 0x0000003002047812 */ /* 0x000fe400078e3cff */
[----:B------:R-:W-:Y:S02]  /*2710*/  ISETP.NE.U32.AND P0, PT, R89, RZ, PT ;  /* 0x000000ff5900720c */ /* 0x000fe40003f05070 */
[----:B------:R-:W-:-:S02]  /*2720*/  SEL R108, R5, RZ, !P3 ;  /* 0x000000ff056c7207 */ /* 0x000fc40005800000 */
[----:B------:R-:W-:Y:S01]  /*2730*/  ISETP.NE.U32.AND P3, PT, R111, RZ, PT ;  /* 0x000000ff6f00720c */ /* 0x000fe20003f65070 */
[----:B------:R-:W-:Y:S01]  /*2740*/  VIADD R111, R4, UR7 ;  /* 0x00000007046f7c36 */ /* 0x000fe20008000000 */
[----:B------:R-:W-:Y:S02]  /*2750*/  SEL R89, R5, RZ, !P6 ;  /* 0x000000ff05597207 */ /* 0x000fe40007000000 */
[----:B------:R-:W-:Y:S02]  /*2760*/  ISETP.NE.U32.AND P6, PT, R108, RZ, PT ;  /* 0x000000ff6c00720c */ /* 0x000fe40003fc5070 */
[----:B------:R-:W-:Y:S01]  /*2770*/  LOP3.LUT R9, R3, 0x30, RZ, 0xfc, !PT ;  /* 0x0000003003097812 */ /* 0x000fe200078efcff */
[----:B------:R-:W-:Y:S01]  /*2780*/  LDGSTS.E [R111], desc[UR14][R96.64], P2 ;  /* 0x00000000606f7fae */ /* 0x000fe2000912184e */
[----:B------:R-:W-:Y:S02]  /*2790*/  ISETP.NE.U32.AND P1, PT, R89, RZ, PT ;  /* 0x000000ff5900720c */ /* 0x000fe40003f25070 */
[----:B------:R-:W-:Y:S01]  /*27a0*/  ISETP.GE.AND P5, PT, R9, R88, PT ;  /* 0x000000580900720c */ /* 0x000fe20003fa6270 */
[----:B------:R-:W-:Y:S01]  /*27b0*/  LDGSTS.E [R111+0x8], desc[UR14][R98.64], P0 ;  /* 0x00008000626f7fae */ /* 0x000fe2000812184e */
[----:B------:R-:W-:-:S02]  /*27c0*/  SEL R89, R5, RZ, !P4 ;  /* 0x000000ff05597207 */ /* 0x000fc40006000000 */
[-C--:B------:R-:W-:Y:S01]  /*27d0*/  ISETP.GE.AND P4, PT, R124, R88.reuse, PT ;  /* 0x000000587c00720c */ /* 0x080fe20003f86270 */
[----:B------:R-:W-:Y:S01]  /*27e0*/  LDGSTS.E [R111+0x8000], desc[UR14][R62.64], P3 ;  /* 0x080000003e6f7fae */ /* 0x000fe2000992184e */
[----:B------:R-:W-:Y:S02]  /*27f0*/  ISETP.GE.AND P2, PT, R117, R88, PT ;  /* 0x000000587500720c */ /* 0x000fe40003f46270 */
[----:B------:R-:W-:Y:S01]  /*2800*/  SEL R112, R5, RZ, !P5 ;  /* 0x000000ff05707207 */ /* 0x000fe20006800000 */
[----:B------:R-:W-:Y:S01]  /*2810*/  LDGSTS.E [R111+0x8008], desc[UR14][R64.64], P6 ;  /* 0x08008000406f7fae */ /* 0x000fe2000b12184e */
[----:B------:R-:W-:Y:S02]  /*2820*/  ISETP.NE.U32.AND P5, PT, R89, RZ, PT ;  /* 0x000000ff5900720c */ /* 0x000fe40003fa5070 */
[C---:B------:R-:W-:Y:S02]  /*2830*/  SEL R108, R5.reuse, RZ, !P4 ;  /* 0x000000ff056c7207 */ /* 0x040fe40006000000 */
[----:B------:R-:W-:-:S02]  /*2840*/  SEL R89, R5, RZ, !P2 ;  /* 0x000000ff05597207 */ /* 0x000fc40005000000 */
[-C--:B------:R-:W-:Y:S02]  /*2850*/  ISETP.GE.AND P3, PT, R114, R88.reuse, PT ;  /* 0x000000587200720c */ /* 0x080fe40003f66270 */
[----:B------:R-:W-:Y:S02]  /*2860*/  LOP3.LUT R4, R2, 0x40, RZ, 0x3c, !PT ;  /* 0x0000004002047812 */ /* 0x000fe400078e3cff */
[----:B------:R-:W-:Y:S02]  /*2870*/  ISETP.NE.U32.AND P4, PT, R112, RZ, PT ;  /* 0x000000ff7000720c */ /* 0x000fe40003f85070 */
[----:B------:R-:W-:Y:S01]  /*2880*/  ISETP.NE.U32.AND P0, PT, R108, RZ, PT ;  /* 0x000000ff6c00720c */ /* 0x000fe20003f05070 */
[----:B------:R-:W-:Y:S01]  /*2890*/  VIADD R112, R4, UR7 ;  /* 0x0000000704707c36 */ /* 0x000fe20008000000 */
[----:B------:R-:W-:Y:S02]  /*28a0*/  ISETP.NE.U32.AND P2, PT, R89, RZ, PT ;  /* 0x000000ff5900720c */ /* 0x000fe40003f45070 */
[----:B------:R-:W-:-:S02]  /*28b0*/  ISETP.GE.AND P6, PT, R115, R88, PT ;  /* 0x000000587300720c */ /* 0x000fc40003fc6270 */
[----:B------:R-:W-:Y:S01]  /*28c0*/  LOP3.LUT R116, R3, 0x36, RZ, 0xfc, !PT ;  /* 0x0000003603747812 */ /* 0x000fe200078efcff */
[----:B------:R-:W-:Y:S01]  /*28d0*/  LDGSTS.E [R112], desc[UR14][R100.64], P1 ;  /* 0x0000000064707fae */ /* 0x000fe2000892184e */
[C---:B------:R-:W-:Y:S02]  /*28e0*/  SEL R89, R5.reuse, RZ, !P3 ;  /* 0x000000ff05597207 */ /* 0x040fe40005800000 */
[----:B------:R-:W-:Y:S01]  /*28f0*/  LOP3.LUT R4, R2, 0x50, RZ, 0x3c, !PT ;  /* 0x0000005002047812 */ /* 0x000fe200078e3cff */
[----:B------:R-:W-:Y:S01]  /*2900*/  LDGSTS.E [R112+0x8], desc[UR14][R102.64], P5 ;  /* 0x0000800066707fae */ /* 0x000fe2000a92184e */
[----:B------:R-:W-:Y:S02]  /*2910*/  SEL R108, R5, RZ, !P6 ;  /* 0x000000ff056c7207 */ /* 0x000fe40007000000 */
[----:B------:R-:W-:Y:S01]  /*2920*/  ISETP.GE.AND P3, PT, R116, R88, PT ;  /* 0x000000587400720c */ /* 0x000fe20003f66270 */
[----:B------:R-:W-:Y:S01]  /*2930*/  VIADD R113, R4, UR7 ;  /* 0x0000000704717c36 */ /* 0x000fe20008000000 */
[----:B------:R-:W-:Y:S01]  /*2940*/  ISETP.NE.U32.AND P6, PT, R89, RZ, PT ;  /* 0x000000ff5900720c */ /* 0x000fe20003fc5070 */
[----:B------:R-:W-:Y:S01]  /*2950*/  LDGSTS.E [R112+0x8000], desc[UR14][R66.64], P4 ;  /* 0x0800000042707fae */ /* 0x000fe2000a12184e */
[----:B------:R-:W-:-:S02]  /*2960*/  LOP3.LUT R9, R3, 0x18, RZ, 0xfc, !PT ;  /* 0x0000001803097812 */ /* 0x000fc400078efcff */
[----:B------:R-:W-:Y:S01]  /*2970*/  SEL R89, R5, RZ, !P3 ;  /* 0x000000ff05597207 */ /* 0x000fe20005800000 */
[----:B------:R-:W-:Y:S01]  /*2980*/  LDGSTS.E [R112+0x8008], desc[UR14][R68.64], P0 ;  /* 0x0800800044707fae */ /* 0x000fe2000812184e */
[----:B------:R-:W-:Y:S02]  /*2990*/  ISETP.NE.U32.AND P1, PT, R108, RZ, PT ;  /* 0x000000ff6c00720c */ /* 0x000fe40003f25070 */
[----:B------:R-:W-:Y:S01]  /*29a0*/  ISETP.GE.AND P5, PT, R9, R88, PT ;  /* 0x000000580900720c */ /* 0x000fe20003fa6270 */
[----:B------:R-:W-:Y:S01]  /*29b0*/  LDGSTS.E [R113], desc[UR14][R104.64], P2 ;  /* 0x0000000068717fae */ /* 0x000fe2000912184e */
[C---:B------:R-:W-:Y:S02]  /*29c0*/  LOP3.LUT R4, R3.reuse, 0x3a, RZ, 0xfc, !PT ;  /* 0x0000003a03047812 */ /* 0x040fe400078efcff */
[----:B------:R-:W-:Y:S01]  /*29d0*/  LOP3.LUT R92, R3, 0x1a, RZ, 0xfc, !PT ;  /* 0x0000001a035c7812 */ /* 0x000fe200078efcff */
[----:B------:R-:W-:Y:S01]  /*29e0*/  LDGSTS.E [R113+0x8], desc[UR14][R106.64], P6 ;  /* 0x000080006a717fae */ /* 0x000fe2000b12184e */
[----:B------:R-:W-:-:S02]  /*29f0*/  ISETP.NE.U32.AND P3, PT, R89, RZ, PT ;  /* 0x000000ff5900720c */ /* 0x000fc40003f65070 */
[----:B------:R-:W-:Y:S02]  /*2a00*/  SEL R89, R5, RZ, !P5 ;  /* 0x000000ff05597207 */ /* 0x000fe40006800000 */
[-C--:B------:R-:W-:Y:S01]  /*2a10*/  ISETP.GE.AND P2, PT, R4, R88.reuse, PT ;  /* 0x000000580400720c */ /* 0x080fe20003f46270 */
[----:B------:R-:W-:Y:S01]  /*2a20*/  LDGSTS.E [R113+0x8000], desc[UR14][R70.64], P1 ;  /* 0x0800000046717fae */ /* 0x000fe2000892184e */
[----:B------:R-:W-:Y:S02]  /*2a30*/  ISETP.GE.AND P4, PT, R92, R88, PT ;  /* 0x000000585c00720c */ /* 0x000fe40003f86270 */
[C---:B------:R-:W-:Y:S02]  /*2a40*/  LOP3.LUT R4, R3.reuse, 0x1c, RZ, 0xfc, !PT ;  /* 0x0000001c03047812 */ /* 0x040fe400078efcff */
[----:B-1----:R-:W-:Y:S02]  /*2a50*/  LOP3.LUT R109, R3, 0x38, RZ, 0xfc, !PT ;  /* 0x00000038036d7812 */ /* 0x002fe400078efcff */
[----:B------:R-:W-:Y:S01]  /*2a60*/  ISETP.NE.U32.AND P5, PT, R89, RZ, PT ;  /* 0x000000ff5900720c */ /* 0x000fe20003fa5070 */
[----:B------:R-:W-:Y:S01]  /*2a70*/  LDGSTS.E [R113+0x8008], desc[UR14][R72.64], P3 ;  /* 0x0800800048717fae */ /* 0x000fe2000992184e */
[----:B------:R-:W-:-:S02]  /*2a80*/  SEL R89, R5, RZ, !P4 ;  /* 0x000000ff05597207 */ /* 0x000fc40006000000 */
[-C--:B------:R-:W-:Y:S02]  /*2a90*/  ISETP.GE.AND P6, PT, R4, R88.reuse, PT ;  /* 0x000000580400720c */ /* 0x080fe40003fc6270 */
[-C--:B------:R-:W-:Y:S02]  /*2aa0*/  ISETP.GE.AND P0, PT, R109, R88.reuse, PT ;  /* 0x000000586d00720c */ /* 0x080fe40003f06270 */
[----:B------:R-:W-:Y:S02]  /*2ab0*/  LOP3.LUT R4, R3, 0x1e, RZ, 0xfc, !PT ;  /* 0x0000001e03047812 */ /* 0x000fe400078efcff */
[----:B------:R-:W-:Y:S02]  /*2ac0*/  ISETP.NE.U32.AND P4, PT, R89, RZ, PT ;  /* 0x000000ff5900720c */ /* 0x000fe40003f85070 */
[----:B------:R-:W-:Y:S02]  /*2ad0*/  SEL R89, R5, RZ, !P0 ;  /* 0x000000ff05597207 */ /* 0x000fe40004000000 */
[----:B------:R-:W-:-:S02]  /*2ae0*/  ISETP.GE.AND P1, PT, R4, R88, PT ;  /* 0x000000580400720c */ /* 0x000fc40003f26270 */
[----:B------:R-:W-:Y:S02]  /*2af0*/  LOP3.LUT R4, R2, 0x60, RZ, 0x3c, !PT ;  /* 0x0000006002047812 */ /* 0x000fe400078e3cff */
[----:B------:R-:W-:Y:S02]  /*2b00*/  ISETP.NE.U32.AND P0, PT, R89, RZ, PT ;  /* 0x000000ff5900720c */ /* 0x000fe40003f05070 */
[----:B------:R-:W-:Y:S01]  /*2b10*/  ISETP.GE.AND P3, PT, R120, R88, PT ;  /* 0x000000587800720c */ /* 0x000fe20003f66270 */
[----:B------:R-:W-:Y:S01]  /*2b20*/  VIADD R120, R4, UR7 ;  /* 0x0000000704787c36 */ /* 0x000fe20008000000 */
[----:B------:R-:W-:Y:S02]  /*2b30*/  SEL R89, R5, RZ, !P2 ;  /* 0x000000ff05597207 */ /* 0x000fe40005000000 */
[----:B------:R-:W-:Y:S02]  /*2b40*/  LOP3.LUT R4, R3, 0x3c, RZ, 0xfc, !PT ;  /* 0x0000003c03047812 */ /* 0x000fe400078efcff */
[----:B------:R-:W-:Y:S01]  /*2b50*/  ISETP.NE.U32.AND P2, PT, R89, RZ, PT ;  /* 0x000000ff5900720c */ /* 0x000fe20003f45070 */
[----:B------:R-:W-:Y:S01]  /*2b60*/  LDGSTS.E [R120], desc[UR14][R42.64], P5 ;  /* 0x000000002a787fae */ /* 0x000fe2000a92184e */
[----:B--2---:R-:W-:-:S02]  /*2b70*/  SHF.R.U32.HI R125, RZ, 0x8, R125 ;  /* 0x00000008ff7d7819 */ /* 0x004fc4000001167d */
[----:B------:R-:W-:Y:S01]  /*2b80*/  SEL R89, R5, RZ, !P6 ;  /* 0x000000ff05597207 */ /* 0x000fe20007000000 */
[----:B------:R-:W-:Y:S01]  /*2b90*/  LDGSTS.E [R120+0x8], desc[UR14][R44.64], P4 ;  /* 0x000080002c787fae */ /* 0x000fe2000a12184e */
[----:B------:R-:W-:Y:S02]  /*2ba0*/  ISETP.GE.AND P5, PT, R4, R88, PT ;  /* 0x000000580400720c */ /* 0x000fe40003fa6270 */
[----:B------:R-:W-:Y:S01]  /*2bb0*/  LOP3.LUT R4, R3, 0x3e, RZ, 0xfc, !PT ;  /* 0x0000003e03047812 */ /* 0x000fe200078efcff */
[----:B------:R-:W-:Y:S01]  /*2bc0*/  LDGSTS.E [R120+0x8000], desc[UR14][R74.64], P0 ;  /* 0x080000004a787fae */ /* 0x000fe2000812184e */
[----:B------:R-:W-:Y:S02]  /*2bd0*/  SGXT.U32 R125, R125, 0x1 ;  /* 0x000000017d7d781a */ /* 0x000fe40000000000 */
[----:B------:R-:W-:Y:S01]  /*2be0*/  ISETP.NE.U32.AND P6, PT, R89, RZ, PT ;  /* 0x000000ff5900720c */ /* 0x000fe20003fc5070 */
[----:B------:R-:W-:Y:S01]  /*2bf0*/  LDGSTS.E [R120+0x8008], desc[UR14][R76.64], P2 ;  /* 0x080080004c787fae */ /* 0x000fe2000912184e */
[----:B------:R-:W-:-:S02]  /*2c00*/  SEL R89, R5, RZ, !P1 ;  /* 0x000000ff05597207 */ /* 0x000fc40004800000 */
[----:B------:R-:W-:Y:S02]  /*2c10*/  SEL R108, R5, RZ, !P5 ;  /* 0x000000ff056c7207 */ /* 0x000fe40006800000 */
[----:B------:R-:W-:Y:S01]  /*2c20*/  ISETP.GE.AND P5, PT, R4, R88, PT ;  /* 0x000000580400720c */ /* 0x000fe20003fa6270 */
[----:B------:R-:W-:Y:S01]  /*2c30*/  VIADD R4, R88, 0x3f ;  /* 0x0000003f58047836 */ /* 0x000fe20000000000 */
[----:B------:R-:W-:Y:S02]  /*2c40*/  ISETP.GE.AND P0, PT, R3, R121, PT ;  /* 0x000000790300720c */ /* 0x000fe40003f06270 */
[----:B------:R-:W-:Y:S01]  /*2c50*/  LOP3.LUT R125, R125, 0x2, RZ, 0xfc, !PT ;  /* 0x000000027d7d7812 */ /* 0x000fe200078efcff */
[----:B------:R-:W1:Y:S01]  /*2c60*/  S2R R3, SR_TID.X ;  /* 0x0000000000037919 */ /* 0x000e620000002100 */
[----:B------:R-:W-:Y:S02]  /*2c70*/  ISETP.NE.U32.AND P1, PT, R89, RZ, PT ;  /* 0x000000ff5900720c */ /* 0x000fe40003f25070 */
[----:B------:R-:W-:-:S02]  /*2c80*/  SEL R89, R5, RZ, !P3 ;  /* 0x000000ff05597207 */ /* 0x000fc40005800000 */
[----:B------:R-:W-:Y:S02]  /*2c90*/  SEL R109, R5, RZ, !P5 ;  /* 0x000000ff056d7207 */ /* 0x000fe40006800000 */
[----:B------:R-:W-:Y:S02]  /*2ca0*/  SEL R5, RZ, 0x4, P0 ;  /* 0x00000004ff057807 */ /* 0x000fe40000000000 */
[----:B------:R-:W-:Y:S02]  /*2cb0*/  ISETP.GE.AND P0, PT, R125, R121, PT ;  /* 0x000000797d00720c */ /* 0x000fe40003f06270 */
[----:B------:R-:W2:Y:S01]  /*2cc0*/  S2R R125, SR_TID.X ;  /* 0x00000000007d7919 */ /* 0x000ea20000002100 */
[----:B------:R-:W-:Y:S02]  /*2cd0*/  ISETP.NE.U32.AND P3, PT, R89, RZ, PT ;  /* 0x000000ff5900720c */ /* 0x000fe40003f65070 */
[----:B------:R-:W-:Y:S02]  /*2ce0*/  ISETP.GT.AND P2, PT, R4, 0x7f, PT ;  /* 0x0000007f0400780c */ /* 0x000fe40003f44270 */
[----:B------:R-:W-:-:S02]  /*2cf0*/  ISETP.NE.U32.AND P4, PT, R108, RZ, PT ;  /* 0x000000ff6c00720c */ /* 0x000fc40003f85070 */
[----:B------:R-:W-:Y:S02]  /*2d00*/  SEL R4, R5, RZ, P2 ;  /* 0x000000ff05047207 */ /* 0x000fe40001000000 */
[----:B------:R-:W-:-:S04]  /*2d10*/  SEL R5, RZ, 0x4, P0 ;  /* 0x00000004ff057807 */ /* 0x000fc80000000000 */
[----:B------:R-:W-:-:S04]  /*2d20*/  SEL R5, R5, RZ, P2 ;  /* 0x000000ff05057207 */ /* 0x000fc80001000000 */
[----:B------:R-:W-:Y:S01]  /*2d30*/  ISETP.NE.U32.AND P5, PT, R5, RZ, PT ;  /* 0x000000ff0500720c */ /* 0x000fe20003fa5070 */
[----:B-1----:R-:W-:-:S05]  /*2d40*/  IMAD.SHL.U32 R108, R3, 0x200, RZ ;  /* 0x00000200036c7824 */ /* 0x002fca00078e00ff */
[----:B------:R-:W-:Y:S02]  /*2d50*/  LOP3.LUT R119, R119, 0x4000, R108, 0xf8, !PT ;  /* 0x0000400077777812 */ /* 0x000fe400078ef86c */
[--C-:B--2---:R-:W-:Y:S02]  /*2d60*/  SHF.R.U32.HI R89, RZ, 0x8, R125.reuse ;  /* 0x00000008ff597819 */ /* 0x104fe4000001167d */
[----:B------:R-:W-:Y:S02]  /*2d70*/  SHF.R.U32.HI R125, RZ, 0x8, R125 ;  /* 0x00000008ff7d7819 */ /* 0x000fe4000001167d */
[----:B------:R-:W-:Y:S02]  /*2d80*/  SGXT.U32 R89, R89, 0x1 ;  /* 0x000000015959781a */ /* 0x000fe40000000000 */
[----:B------:R-:W-:Y:S02]  /*2d90*/  SGXT.U32 R125, R125, 0x1 ;  /* 0x000000017d7d781a */ /* 0x000fe40000000000 */
[----:B------:R-:W-:-:S02]  /*2da0*/  LOP3.LUT R89, R89, 0x20, RZ, 0xfc, !PT ;  /* 0x0000002059597812 */ /* 0x000fc400078efcff */
[----:B------:R-:W-:Y:S02]  /*2db0*/  LOP3.LUT R125, R125, 0x22, RZ, 0xfc, !PT ;  /* 0x000000227d7d7812 */ /* 0x000fe400078efcff */
[----:B------:R-:W-:-:S04]  /*2dc0*/  ISETP.GE.AND P0, PT, R89, R121, PT ;  /* 0x000000795900720c */ /* 0x000fc80003f06270 */
[----:B------:R-:W-:Y:S02]  /*2dd0*/  SEL R108, RZ, 0x4, P0 ;  /* 0x00000004ff6c7807 */ /* 0x000fe40000000000 */
[----:B------:R-:W-:Y:S02]  /*2de0*/  ISETP.GE.AND P0, PT, R125, R121, PT ;  /* 0x000000797d00720c */ /* 0x000fe40003f06270 */
[----:B------:R-:W1:Y:S01]  /*2df0*/  S2R R125, SR_TID.X ;  /* 0x00000000007d7919 */ /* 0x000e620000002100 */
[----:B------:R-:W-:Y:S02]  /*2e00*/  SEL R5, R108, RZ, P2 ;  /* 0x000000ff6c057207 */ /* 0x000fe40001000000 */
[----:B------:R-:W-:Y:S02]  /*2e10*/  SEL R89, RZ, 0x4, P0 ;  /* 0x00000004ff597807 */ /* 0x000fe40000000000 */
[----:B------:R-:W-:Y:S02]  /*2e20*/  ISETP.NE.U32.AND P0, PT, R5, RZ, PT ;  /* 0x000000ff0500720c */ /* 0x000fe40003f05070 */
[----:B------:R-:W-:-:S05]  /*2e30*/  LOP3.LUT R108, R2, 0x70, RZ, 0x3c, !PT ;  /* 0x00000070026c7812 */ /* 0x000fca00078e3cff */
[----:B------:R-:W-:-:S05]  /*2e40*/  VIADD R108, R108, UR7 ;  /* 0x000000076c6c7c36 */ /* 0x000fca0008000000 */
[----:B------:R-:W-:Y:S04]  /*2e50*/  LDGSTS.E [R108], desc[UR14][R46.64], P6 ;  /* 0x000000002e6c7fae */ /* 0x000fe8000b12184e */
[----:B------:R-:W-:Y:S04]  /*2e60*/  LDGSTS.E [R108+0x8], desc[UR14][R48.64], P1 ;  /* 0x00008000306c7fae */ /* 0x000fe8000892184e */
[----:B------:R-:W-:Y:S01]  /*2e70*/  LDGSTS.E [R108+0x8000], desc[UR14][R78.64], P4 ;  /* 0x080000004e6c7fae */ /* 0x000fe2000a12184e */
[----:B-1----:R-:W-:Y:S02]  /*2e80*/  SHF.R.U32.HI R5, RZ, 0x8, R125 ;  /* 0x00000008ff057819 */ /* 0x002fe4000001167d */
[----:B------:R-:W-:-:S02]  /*2e90*/  SEL R125, R89, RZ, P2 ;  /* 0x000000ff597d7207 */ /* 0x000fc40001000000 */
[----:B------:R-:W1:Y:S01]  /*2ea0*/  S2R R89, SR_TID.X ;  /* 0x0000000000597919 */ /* 0x000e620000002100 */
[----:B------:R-:W-:-:S04]  /*2eb0*/  SGXT.U32 R5, R5, 0x1 ;  /* 0x000000010505781a */ /* 0x000fc80000000000 */
[----:B------:R-:W-:-:S04]  /*2ec0*/  LOP3.LUT R5, R5, 0x4, RZ, 0xfc, !PT ;  /* 0x0000000405057812 */ /* 0x000fc800078efcff */
[----:B------:R-:W-:-:S04]  /*2ed0*/  ISETP.GE.AND P6, PT, R5, R121, PT ;  /* 0x000000790500720c */ /* 0x000fc80003fc6270 */
[----:B------:R-:W-:-:S04]  /*2ee0*/  SEL R5, RZ, 0x4, P6 ;  /* 0x00000004ff057807 */ /* 0x000fc80003000000 */
[----:B------:R-:W-:-:S04]  /*2ef0*/  SEL R5, R5, RZ, P2 ;  /* 0x000000ff05057207 */ /* 0x000fc80001000000 */
[----:B------:R-:W-:Y:S02]  /*2f00*/  ISETP.NE.U32.AND P1, PT, R5, RZ, PT ;  /* 0x000000ff0500720c */ /* 0x000fe40003f25070 */
[----:B-1----:R-:W-:-:S04]  /*2f10*/  SHF.R.U32.HI R89, RZ, 0x8, R89 ;  /* 0x00000008ff597819 */ /* 0x002fc80000011659 */
[----:B------:R-:W-:-:S04]  /*2f20*/  SGXT.U32 R89, R89, 0x1 ;  /* 0x000000015959781a */ /* 0x000fc80000000000 */
[----:B------:R-:W-:-:S04]  /*2f30*/  LOP3.LUT R89, R89, 0x6, RZ, 0xfc, !PT ;  /* 0x0000000659597812 */ /* 0x000fc800078efcff */
[----:B------:R-:W-:Y:S01]  /*2f40*/  ISETP.GE.AND P6, PT, R89, R121, PT ;  /* 0x000000795900720c */ /* 0x000fe20003fc6270 */
[----:B------:R-:W-:-:S03]  /*2f50*/  VIADD R89, R119, UR7 ;  /* 0x0000000777597c36 */ /* 0x000fc60008000000 */
[----:B------:R-:W-:Y:S02]  /*2f60*/  SEL R5, RZ, 0x4, P6 ;  /* 0x00000004ff057807 */ /* 0x000fe40003000000 */
[----:B------:R-:W-:Y:S02]  /*2f70*/  ISETP.GE.AND P6, PT, R118, R121, PT ;  /* 0x000000797600720c */ /* 0x000fe40003fc6270 */
[----:B------:R-:W-:-:S04]  /*2f80*/  SEL R5, R5, RZ, P2 ;  /* 0x000000ff05057207 */ /* 0x000fc80001000000 */
[----:B------:R-:W-:Y:S02]  /*2f90*/  ISETP.NE.U32.AND P4, PT, R5, RZ, PT ;  /* 0x000000ff0500720c */ /* 0x000fe40003f85070 */
[----:B------:R-:W-:Y:S02]  /*2fa0*/  SEL R5, RZ, 0x4, P6 ;  /* 0x00000004ff057807 */ /* 0x000fe40003000000 */
[----:B------:R-:W-:Y:S02]  /*2fb0*/  ISETP.NE.U32.AND P6, PT, R109, RZ, PT ;  /* 0x000000ff6d00720c */ /* 0x000fe40003fc5070 */
[----:B------:R-:W1:Y:S01]  /*2fc0*/  S2R R109, SR_TID.X ;  /* 0x00000000006d7919 */ /* 0x000e620000002100 */
[----:B------:R-:W-:Y:S01]  /*2fd0*/  SEL R118, R5, RZ, P2 ;  /* 0x000000ff05767207 */ /* 0x000fe20001000000 */
[----:B------:R-:W-:-:S04]  /*2fe0*/  IMAD.SHL.U32 R5, R8, 0x40, RZ ;  /* 0x0000004008057824 */ /* 0x000fc800078e00ff */
[----:B------:R-:W-:-:S04]  /*2ff0*/  IMAD.WIDE R80, R5, 0x4, R80 ;  /* 0x0000000405507825 */ /* 0x000fc800078e0250 */
[----:B------:R-:W-:Y:S01]  /*3000*/  IMAD.WIDE R82, R5, 0x4, R82 ;  /* 0x0000000405527825 */ /* 0x000fe200078e0252 */
[----:B------:R-:W-:Y:S01]  /*3010*/  LDGSTS.E [R108+0x8008], desc[UR14][R6.64], P6 ;  /* 0x08008000066c7fae */ /* 0x000fe2000b12184e */
[----:B------:R-:W-:-:S03]  /*3020*/  ISETP.NE.U32.AND P6, PT, R4, RZ, PT ;  /* 0x000000ff0400720c */ /* 0x000fc60003fc5070 */
[----:B------:R-:W0:Y:S04]  /*3030*/  LDGDEPBAR ;  /* 0x00000000000079af */ /* 0x000e280000000000 */
[----:B------:R-:W-:Y:S04]  /*3040*/  LDGSTS.E [R89+0x30000], desc[UR14][R10.64], P3 ;  /* 0x300000000a597fae */ /* 0x000fe8000992184e */
[----:B------:R-:W-:Y:S04]  /*3050*/  LDGSTS.E [R89+0x30400], desc[UR14][R12.64], P3 ;  /* 0x304000000c597fae */ /* 0x000fe8000992184e */
[----:B------:R-:W-:Y:S04]  /*3060*/  LDGSTS.E [R89+0x30800], desc[UR14][R14.64], P3 ;  /* 0x308000000e597fae */ /* 0x000fe8000992184e */
[----:B------:R-:W-:Y:S01]  /*3070*/  LDGSTS.E [R89+0x30c00], desc[UR14][R16.64], P3 ;  /* 0x30c0000010597fae */ /* 0x000fe2000992184e */
[----:B-1----:R-:W-:-:S02]  /*3080*/  SHF.R.U32.HI R4, RZ, 0x8, R109 ;  /* 0x00000008ff047819 */ /* 0x002fc4000001166d */
[----:B------:R-:W-:Y:S01]  /*3090*/  SHF.R.U32.HI R109, RZ, 0x8, R109 ;  /* 0x00000008ff6d7819 */ /* 0x000fe2000001166d */
[----:B------:R-:W-:Y:S01]  /*30a0*/  LDGSTS.E [R89+0x31000], desc[UR14][R18.64], P3 ;  /* 0x3100000012597fae */ /* 0x000fe2000992184e */
[----:B------:R-:W-:Y:S02]  /*30b0*/  SGXT.U32 R4, R4, 0x1 ;  /* 0x000000010404781a */ /* 0x000fe40000000000 */
[----:B------:R-:W-:Y:S01]  /*30c0*/  SGXT.U32 R109, R109, 0x1 ;  /* 0x000000016d6d781a */ /* 0x000fe20000000000 */
[----:B------:R-:W-:Y:S01]  /*30d0*/  LDGSTS.E [R89+0x31400], desc[UR14][R20.64], P3 ;  /* 0x3140000014597fae */ /* 0x000fe2000992184e */
[----:B------:R-:W-:Y:S02]  /*30e0*/  LOP3.LUT R4, R4, 0x8, RZ, 0xfc, !PT ;  /* 0x0000000804047812 */ /* 0x000fe400078efcff */
[----:B------:R-:W-:Y:S01]  /*30f0*/  LOP3.LUT R109, R109, 0x26, RZ, 0xfc, !PT ;  /* 0x000000266d6d7812 */ /* 0x000fe200078efcff */
[----:B------:R-:W-:Y:S04]  /*3100*/  LDGSTS.E [R89+0x31800], desc[UR14][R22.64], P3 ;  /* 0x3180000016597fae */ /* 0x000fe8000992184e */
        /* <DEDUP_REMOVED lines=8> */
[----:B------:R-:W-:Y:S01]  /*3190*/  LDGSTS.E [R89+0x33c00], desc[UR14][R40.64], P3 ;  /* 0x33c0000028597fae */ /* 0x000fe2000992184e */
[----:B------:R-:W-:-:S03]  /*31a0*/  ISETP.GE.AND P3, PT, R109, R121, PT ;  /* 0x000000796d00720c */ /* 0x000fc60003f66270 */
[----:B------:R-:W0:Y:S01]  /*31b0*/  LDGDEPBAR ;  /* 0x00000000000079af */ /* 0x000e220000000000 */
[----:B------:R-:W-:Y:S06]  /*31c0*/  BAR.SYNC.DEFER_BLOCKING 0x0 ;  /* 0x0000000000007b1d */ /* 0x000fec0000010000 */
[----:B------:R-:W1:Y:S01]  /*31d0*/  S2R R109, SR_TID.X ;  /* 0x00000000006d7919 */ /* 0x000e620000002100 */
[----:B------:R-:W-:Y:S01]  /*31e0*/  @!PT LDS RZ, [RZ] ;  /* 0x00000000fffff984 */ /* 0x000fe20000000800 */
[----:B------:R-:W-:Y:S01]  /*31f0*/  @!PT LDS RZ, [RZ] ;  /* 0x00000000fffff984 */ /* 0x000fe20000000800 */
[----:B------:R-:W-:Y:S01]  /*3200*/  @!PT LDS RZ, [RZ] ;  /* 0x00000000fffff984 */ /* 0x000fe20000000800 */
[----:B------:R2:W-:Y:S01]  /*3210*/  LDGSTS.E [R122+0x10000], desc[UR14][R80.64], P6 ;  /* 0x10000000507a7fae */ /* 0x0005e2000b12184e */
[----:B------:R-:W-:-:S03]  /*3220*/  IMAD.WIDE R50, R5, 0x4, R50 ;  /* 0x0000000405327825 */ /* 0x000fc600078e0232 */
[----:B------:R-:W-:Y:S04]  /*3230*/  LDGSTS.E [R122+0x10008], desc[UR14][R82.64], P5 ;  /* 0x10008000527a7fae */ /* 0x000fe8000a92184e */
[----:B------:R3:W-:Y:S01]  /*3240*/  LDGSTS.E [R122+0x18000], desc[UR14][R50.64], P0 ;  /* 0x18000000327a7fae */ /* 0x0007e2000812184e */
[----:B--2---:R-:W-:Y:S02]  /*3250*/  SEL R80, RZ, 0x4, P3 ;  /* 0x00000004ff507807 */ /* 0x004fe40001800000 */
[----:B------:R-:W-:Y:S02]  /*3260*/  ISETP.GE.AND P3, PT, R4, R121, PT ;  /* 0x000000790400720c */ /* 0x000fe40003f66270 */
[----:B------:R-:W2:Y:S01]  /*3270*/  S2R R4, SR_TID.X ;  /* 0x0000000000047919 */ /* 0x000ea20000002100 */
[----:B------:R-:W-:-:S02]  /*3280*/  SEL R80, R80, RZ, P2 ;  /* 0x000000ff50507207 */ /* 0x000fc40001000000 */
[----:B------:R-:W-:Y:S02]  /*3290*/  SEL R81, RZ, 0x4, P3 ;  /* 0x00000004ff517807 */ /* 0x000fe40001800000 */
[----:B------:R-:W-:Y:S02]  /*32a0*/  ISETP.NE.U32.AND P6, PT, R80, RZ, PT ;  /* 0x000000ff5000720c */ /* 0x000fe40003fc5070 */
[----:B--2---:R-:W-:Y:S02]  /*32b0*/  SHF.R.U32.HI R4, RZ, 0x8, R4 ;  /* 0x00000008ff047819 */ /* 0x004fe40000011604 */
[----:B------:R-:W-:Y:S02]  /*32c0*/  ISETP.NE.U32.AND P5, PT, R125, RZ, PT ;  /* 0x000000ff7d00720c */ /* 0x000fe40003fa5070 */
[----:B------:R-:W-:Y:S01]  /*32d0*/  SGXT.U32 R4, R4, 0x1 ;  /* 0x000000010404781a */ /* 0x000fe20000000000 */
[----:B------:R-:W-:Y:S01]  /*32e0*/  IMAD.WIDE R52, R5, 0x4, R52 ;  /* 0x0000000405347825 */ /* 0x000fe200078e0234 */
[----:B------:R-:W-:-:S02]  /*32f0*/  SHF.R.U32.HI R3, RZ, 0x8, R3 ;  /* 0x00000008ff037819 */ /* 0x000fc40000011603 */
[----:B------:R-:W-:Y:S02]  /*3300*/  LOP3.LUT R4, R4, 0xa, RZ, 0xfc, !PT ;  /* 0x0000000a04047812 */ /* 0x000fe400078efcff */
[----:B---3--:R-:W-:Y:S02]  /*3310*/  SEL R50, R81, RZ, P2 ;  /* 0x000000ff51327207 */ /* 0x008fe40001000000 */
[----:B------:R-:W-:Y:S02]  /*3320*/  ISETP.GE.AND P3, PT, R4, R121, PT ;  /* 0x000000790400720c */ /* 0x000fe40003f66270 */
[----:B-1----:R-:W-:Y:S01]  /*3330*/  SHF.R.U32.HI R4, RZ, 0x8, R109 ;  /* 0x00000008ff047819 */ /* 0x002fe2000001166d */
[----:B------:R1:W-:Y:S01]  /*3340*/  LDGSTS.E [R122+0x18008], desc[UR14][R52.64], P5 ;  /* 0x18008000347a7fae */ /* 0x0003e2000a92184e */
[----:B------:R-:W-:Y:S02]  /*3350*/  SEL R80, RZ, 0x4, P3 ;  /* 0x00000004ff507807 */ /* 0x000fe40001800000 */
[----:B------:R-:W-:-:S02]  /*3360*/  SGXT.U32 R4, R4, 0x1 ;  /* 0x000000010404781a */ /* 0x000fc40000000000 */
[----:B------:R-:W-:Y:S02]  /*3370*/  SHF.R.U32.HI R109, RZ, 0x8, R109 ;  /* 0x00000008ff6d7819 */ /* 0x000fe4000001166d */
[----:B------:R-:W-:Y:S02]  /*3380*/  LOP3.LUT R4, R4, 0x28, RZ, 0xfc, !PT ;  /* 0x0000002804047812 */ /* 0x000fe400078efcff */
[----:B------:R-:W-:Y:S02]  /*3390*/  SGXT.U32 R109, R109, 0x1 ;  /* 0x000000016d6d781a */ /* 0x000fe40000000000 */
[----:B------:R-:W-:Y:S02]  /*33a0*/  ISETP.GE.AND P3, PT, R4, R121, PT ;  /* 0x000000790400720c */ /* 0x000fe40003f66270 */
[----:B------:R-:W2:Y:S01]  /*33b0*/  S2R R4, SR_TID.X ;  /* 0x0000000000047919 */ /* 0x000ea20000002100 */
[----:B------:R-:W-:Y:S02]  /*33c0*/  LOP3.LUT R109, R109, 0x2a, RZ, 0xfc, !PT ;  /* 0x0000002a6d6d7812 */ /* 0x000fe400078efcff */
[----:B------:R-:W-:-:S02]  /*33d0*/  SEL R82, RZ, 0x4, P3 ;  /* 0x00000004ff527807 */ /* 0x000fc40001800000 */
[----:B------:R-:W-:Y:S02]  /*33e0*/  ISETP.GE.AND P3, PT, R109, R121, PT ;  /* 0x000000796d00720c */ /* 0x000fe40003f66270 */
[----:B------:R-:W3:Y:S01]  /*33f0*/  LDL.LU R109, [R1+0xc8] ;  /* 0x0000c800016d7983 */ /* 0x000ee20000300800 */
[----:B------:R-:W-:Y:S01]  /*3400*/  IMAD.WIDE R84, R5, 0x4, R84 ;  /* 0x0000000405547825 */ /* 0x000fe200078e0254 */
[----:B------:R-:W-:Y:S02]  /*3410*/  @P6 LOP3.LUT R123, R123, 0x8, RZ, 0xfc, !PT ;  /* 0x000000087b7b6812 */ /* 0x000fe400078efcff */
[----:B--2---:R-:W-:-:S04]  /*3420*/  SHF.R.U32.HI R4, RZ, 0x8, R4 ;  /* 0x00000008ff047819 */ /* 0x004fc80000011604 */
[----:B------:R-:W-:-:S04]  /*3430*/  SGXT.U32 R4, R4, 0x1 ;  /* 0x000000010404781a */ /* 0x000fc80000000000 */
[----:B------:R-:W-:-:S04]  /*3440*/  LOP3.LUT R4, R4, 0xc, RZ, 0xfc, !PT ;  /* 0x0000000c04047812 */ /* 0x000fc800078efcff */
[----:B------:R-:W-:Y:S02]  /*3450*/  ISETP.GE.AND P0, PT, R4, R121, PT ;  /* 0x000000790400720c */ /* 0x000fe40003f06270 */
[----:B------:R-:W2:Y:S01]  /*3460*/  LDL.LU R4, [R1+0xc4] ;  /* 0x0000c40001047983 */ /* 0x000ea20000300800 */
[----:B-1----:R-:W1:Y:S01]  /*3470*/  S2R R122, SR_TID.X ;  /* 0x00000000007a7919 */ /* 0x002e620000002100 */
[----:B------:R-:W-:-:S04]  /*3480*/  SGXT.U32 R3, R3, 0x1 ;  /* 0x000000010303781a */ /* 0x000fc80000000000 */
[----:B------:R-:W-:-:S04]  /*3490*/  LOP3.LUT R3, R3, 0x10, RZ, 0xfc, !PT ;  /* 0x0000001003037812 */ /* 0x000fc800078efcff */
[----:B------:R-:W-:Y:S02]  /*34a0*/  ISETP.GE.AND P5, PT, R3, R121, PT ;  /* 0x000000790300720c */ /* 0x000fe40003fa6270 */
[----:B------:R-:W-:Y:S02]  /*34b0*/  SEL R51, RZ, 0x4, P0 ;  /* 0x00000004ff337807 */ /* 0x000fe40000000000 */
[----:B------:R-:W-:Y:S02]  /*34c0*/  SEL R53, RZ, 0x4, P5 ;  /* 0x00000004ff357807 */ /* 0x000fe40002800000 */
[--C-:B-1----:R-:W-:Y:S02]  /*34d0*/  SHF.R.U32.HI R3, RZ, 0x8, R122.reuse ;  /* 0x00000008ff037819 */ /* 0x102fe4000001167a */
[----:B------:R-:W-:-:S04]  /*34e0*/  SHF.R.U32.HI R122, RZ, 0x8, R122 ;  /* 0x00000008ff7a7819 */ /* 0x000fc8000001167a */
[----:B------:R-:W-:Y:S02]  /*34f0*/  SGXT.U32 R122, R122, 0x1 ;  /* 0x000000017a7a781a */ /* 0x000fe40000000000 */
[----:B------:R-:W-:Y:S02]  /*3500*/  SGXT.U32 R3, R3, 0x1 ;  /* 0x000000010303781a */ /* 0x000fe40000000000 */
[----:B------:R-:W-:Y:S02]  /*3510*/  LOP3.LUT R122, R122, 0x12, RZ, 0xfc, !PT ;  /* 0x000000127a7a7812 */ /* 0x000fe400078efcff */
[----:B------:R-:W-:Y:S02]  /*3520*/  LOP3.LUT R3, R3, 0x30, RZ, 0xfc, !PT ;  /* 0x0000003003037812 */ /* 0x000fe400078efcff */
[----:B------:R-:W-:-:S04]  /*3530*/  ISETP.GE.AND P5, PT, R122, R121, PT ;  /* 0x000000797a00720c */ /* 0x000fc80003fa6270 */
[----:B------:R-:W-:Y:S02]  /*3540*/  SEL R122, RZ, 0x4, P5 ;  /* 0x00000004ff7a7807 */ /* 0x000fe40002800000 */
[-C--:B------:R-:W-:Y:S02]  /*3550*/  ISETP.GE.AND P5, PT, R3, R121.reuse, PT ;  /* 0x000000790300720c */ /* 0x080fe40003fa6270 */
[----:B------:R-:W-:Y:S02]  /*3560*/  SEL R83, RZ, 0x4, P3 ;  /* 0x00000004ff537807 */ /* 0x000fe40001800000 */
[----:B------:R-:W-:Y:S02]  /*3570*/  SEL R3, RZ, 0x4, P5 ;  /* 0x00000004ff037807 */ /* 0x000fe40002800000 */
[----:B------:R-:W-:Y:S02]  /*3580*/  ISETP.NE.U32.AND P3, PT, R50, RZ, PT ;  /* 0x000000ff3200720c */ /* 0x000fe40003f65070 */
[----:B------:R-:W-:-:S02]  /*3590*/  ISETP.GE.AND P5, PT, R124, R121, PT ;  /* 0x000000797c00720c */ /* 0x000fc40003fa6270 */
[----:B------:R-:W-:Y:S02]  /*35a0*/  SEL R50, R80, RZ, P2 ;  /* 0x000000ff50327207 */ /* 0x000fe40001000000 */
[----:B------:R-:W-:Y:S01]  /*35b0*/  SEL R52, RZ, 0x4, P5 ;  /* 0x00000004ff347807 */ /* 0x000fe20002800000 */
[----:B------:R-:W-:Y:S01]  /*35c0*/  IMAD.WIDE R86, R5, 0x4, R86 ;  /* 0x0000000405567825 */ /* 0x000fe200078e0256 */
[----:B------:R-:W-:Y:S02]  /*35d0*/  ISETP.GE.AND P5, PT, R117, R121, PT ;  /* 0x000000797500720c */ /* 0x000fe40003fa6270 */
[----:B------:R-:W-:Y:S01]  /*35e0*/  ISETP.NE.U32.AND P6, PT, R118, RZ, PT ;  /* 0x000000ff7600720c */ /* 0x000fe20003fc5070 */
[----:B------:R-:W-:Y:S01]  /*35f0*/  IMAD.WIDE R54, R5, 0x4, R54 ;  /* 0x0000000405367825 */ /* 0x000fe200078e0236 */
[----:B------:R-:W-:-:S03]  /*3600*/  SEL R51, R51, RZ, P2 ;  /* 0x000000ff33337207 */ /* 0x000fc60001000000 */
[----:B------:R-:W-:-:S04]  /*3610*/  IMAD.WIDE R56, R5, 0x4, R56 ;  /* 0x0000000405387825 */ /* 0x000fc800078e0238 */
[----:B------:R-:W-:Y:S01]  /*3620*/  IMAD.WIDE R90, R5, 0x4, R90 ;  /* 0x00000004055a7825 */ /* 0x000fe200078e025a */
[----:B---3--:R1:W-:Y:S04]  /*3630*/  LDGSTS.E [R109+0x10000], desc[UR14][R84.64], P1 ;  /* 0x10000000546d7fae */ /* 0x0083e8000892184e */
[----:B------:R-:W-:Y:S01]  /*3640*/  LDGSTS.E [R109+0x10008], desc[UR14][R86.64], P4 ;  /* 0x10008000566d7fae */ /* 0x000fe2000a12184e */
[----:B------:R-:W-:-:S03]  /*3650*/  ISETP.GE.AND P4, PT, R115, R121, PT ;  /* 0x000000797300720c */ /* 0x000fc60003f86270 */
[----:B------:R3:W-:Y:S01]  /*3660*/  LDGSTS.E [R109+0x18000], desc[UR14][R54.64], P6 ;  /* 0x18000000366d7fae */ /* 0x0007e2000b12184e */
[----:B--2---:R-:W-:-:S03]  /*3670*/  ISETP.GE.AND P0, PT, R4, R121, PT ;  /* 0x000000790400720c */ /* 0x004fc60003f06270 */
[----:B------:R-:W5:Y:S01]  /*3680*/  LDL.LU R4, [R1+0xc0] ;  /* 0x0000c00001047983 */ /* 0x000f620000300800 */
[----:B------:R-:W-:Y:S02]  /*3690*/  SEL R81, RZ, 0x4, P0 ;  /* 0x00000004ff517807 */ /* 0x000fe40000000000 */
[-C--:B------:R-:W-:Y:S01]  /*36a0*/  ISETP.GE.AND P0, PT, R93, R121.reuse, PT ;  /* 0x000000795d00720c */ /* 0x080fe20003f06270 */
[----:B------:R-:W5:Y:S03]  /*36b0*/  LDL.LU R125, [R1+0xbc] ;  /* 0x0000bc00017d7983 */ /* 0x000f660000300800 */
[----:B------:R-:W-:Y:S01]  /*36c0*/  SEL R93, RZ, 0x4, P0 ;  /* 0x00000004ff5d7807 */ /* 0x000fe20000000000 */
[----:B------:R-:W5:Y:S01]  /*36d0*/  LDL.LU R124, [R1+0xb8] ;  /* 0x0000b800017c7983 */ /* 0x000f620000300800 */
[----:B------:R-:W-:-:S03]  /*36e0*/  ISETP.GE.AND P0, PT, R0, R121, PT ;  /* 0x000000790000720c */ /* 0x000fc60003f06270 */
[----:B------:R-:W5:Y:S01]  /*36f0*/  LDL.LU R117, [R1+0xb4] ;  /* 0x0000b40001757983 */ /* 0x000f620000300800 */
[----:B------:R-:W-:Y:S02]  /*3700*/  SEL R0, RZ, 0x4, P0 ;  /* 0x00000004ff007807 */ /* 0x000fe40000000000 */
[----:B------:R-:W-:Y:S02]  /*3710*/  ISETP.NE.U32.AND P0, PT, R50, RZ, PT ;  /* 0x000000ff3200720c */ /* 0x000fe40003f05070 */
[----:B------:R-:W-:Y:S02]  /*3720*/  SEL R50, R82, RZ, P2 ;  /* 0x000000ff52327207 */ /* 0x000fe40001000000 */
[----:B------:R-:W-:Y:S02]  /*3730*/  SEL R82, RZ, 0x4, P5 ;  /* 0x00000004ff527807 */ /* 0x000fe40002800000 */
[----:B------:R-:W-:Y:S02]  /*3740*/  ISETP.NE.U32.AND P1, PT, R50, RZ, PT ;  /* 0x000000ff3200720c */ /* 0x000fe40003f25070 */
[----:B------:R-:W-:-:S02]  /*3750*/  ISETP.GE.AND P5, PT, R114, R121, PT ;  /* 0x000000797200720c */ /* 0x000fc40003fa6270 */
[----:B------:R-:W-:Y:S01]  /*3760*/  SEL R50, R83, RZ, P2 ;  /* 0x000000ff53327207 */ /* 0x000fe20001000000 */
[----:B------:R-:W5:Y:S01]  /*3770*/  LDL.LU R114, [R1+0xb0] ;  /* 0x0000b00001727983 */ /* 0x000f620000300800 */
[----:B-1----:R-:W-:Y:S02]  /*3780*/  SEL R84, RZ, 0x4, P5 ;  /* 0x00000004ff547807 */ /* 0x002fe40002800000 */
[----:B------:R-:W-:Y:S01]  /*3790*/  ISETP.NE.U32.AND P5, PT, R50, RZ, PT ;  /* 0x000000ff3200720c */ /* 0x000fe20003fa5070 */
[----:B------:R-:W5:Y:S01]  /*37a0*/  LDL.LU R115, [R1+0xac] ;  /* 0x0000ac0001737983 */ /* 0x000f620000300800 */
[----:B------:R-:W-:Y:S02]  /*37b0*/  SEL R50, RZ, 0x4, P4 ;  /* 0x00000004ff327807 */ /* 0x000fe40002000000 */
[----:B------:R-:W-:Y:S02]  /*37c0*/  ISETP.GE.AND P4, PT, R116, R121, PT ;  /* 0x000000797400720c */ /* 0x000fe40003f86270 */
[----:B------:R-:W5:Y:S02]  /*37d0*/  LDL.LU R116, [R1+0xa8] ;  /* 0x0000a80001747983 */ /* 0x000f640000300800 */
[----:B------:R-:W-:-:S02]  /*37e0*/  SEL R80, RZ, 0x4, P4 ;  /* 0x00000004ff507807 */ /* 0x000fc40002000000 */
[----:B------:R-:W5:Y:S01]  /*37f0*/  LDL.LU R118, [R1+0xa4] ;  /* 0x0000a40001767983 */ /* 0x000f620000300800 */
[----:B------:R-:W-:-:S03]  /*3800*/  ISETP.GE.AND P4, PT, R9, R121, PT ;  /* 0x000000790900720c */ /* 0x000fc60003f86270 */
[----:B------:R-:W2:Y:S01]  /*3810*/  LDL.LU R9, [R1+0xa0] ;  /* 0x0000a00001097983 */ /* 0x000ea20000300800 */
[----:B------:R-:W-:Y:S02]  /*3820*/  ISETP.GE.AND P6, PT, R92, R121, PT ;  /* 0x000000795c00720c */ /* 0x000fe40003fc6270 */
[----:B------:R-:W-:Y:S01]  /*3830*/  SEL R83, RZ, 0x4, P4 ;  /* 0x00000004ff537807 */ /* 0x000fe20002000000 */
[----:B------:R-:W5:Y:S01]  /*3840*/  LDL.LU R92, [R1+0x9c] ;  /* 0x00009c00015c7983 */ /* 0x000f620000300800 */
[----:B------:R-:W-:Y:S02]  /*3850*/  ISETP.NE.U32.AND P4, PT, R51, RZ, PT ;  /* 0x000000ff3300720c */ /* 0x000fe40003f85070 */
[----:B------:R-:W-:Y:S02]  /*3860*/  SEL R51, RZ, 0x4, P6 ;  /* 0x00000004ff337807 */ /* 0x000fe40003000000 */
[----:B------:R-:W-:Y:S02]  /*3870*/  LOP3.LUT P6, RZ, R123, 0x8, RZ, 0xc0, !PT ;  /* 0x000000087bff7812 */ /* 0x000fe400078cc0ff */
[----:B---3--:R-:W-:-:S02]  /*3880*/  SEL R54, R93, RZ, P2 ;  /* 0x000000ff5d367207 */ /* 0x008fc40001000000 */
[----:B------:R-:W5:Y:S09]  /*3890*/  LDL.LU R93, [R1+0x98] ;  /* 0x00009800015d7983 */ /* 0x000f720000300800 */
[----:B------:R-:W-:Y:S04]  /*38a0*/  LDGSTS.E [R109+0x18008], desc[UR14][R56.64], P6 ;  /* 0x18008000386d7fae */ /* 0x000fe8000b12184e */
[----:B------:R1:W-:Y:S01]  /*38b0*/  LDGSTS.E [R110+0x10000], desc[UR14][R90.64], P3 ;  /* 0x100000005a6e7fae */ /* 0x0003e2000992184e */
[----:B------:R-:W-:-:S02]  /*38c0*/  ISETP.NE.U32.AND P3, PT, R54, RZ, PT ;  /* 0x000000ff3600720c */ /* 0x000fc40003f65070 */
[----:B------:R-:W-:Y:S02]  /*38d0*/  SEL R54, R0, RZ, P2 ;  /* 0x000000ff00367207 */ /* 0x000fe40001000000 */
[----:B------:R-:W5:Y:S01]  /*38e0*/  LDL.LU R0, [R1+0x94] ;  /* 0x0000940001007983 */ /* 0x000f620000300800 */
[----:B------:R-:W-:Y:S01]  /*38f0*/  IMAD.WIDE R94, R5, 0x4, R94 ;  /* 0x00000004055e7825 */ /* 0x000fe200078e025e */
[----:B------:R-:W-:-:S03]  /*3900*/  SEL R53, R53, RZ, P2 ;  /* 0x000000ff35357207 */ /* 0x000fc60001000000 */
[----:B------:R-:W-:Y:S01]  /*3910*/  IMAD.WIDE R58, R5, 0x4, R58 ;  /* 0x00000004053a7825 */ /* 0x000fe200078e023a */
[----:B------:R3:W-:Y:S04]  /*3920*/  LDGSTS.E [R110+0x10008], desc[UR14][R94.64], P0 ;  /* 0x100080005e6e7fae */ /* 0x0007e8000812184e */
[----:B------:R-:W-:Y:S01]  /*3930*/  LDGSTS.E [R110+0x18000], desc[UR14][R58.64], P1 ;  /* 0x180000003a6e7fae */ /* 0x000fe2000892184e */
[----:B------:R-:W-:Y:S02]  /*3940*/  ISETP.NE.U32.AND P1, PT, R53, RZ, PT ;  /* 0x000000ff3500720c */ /* 0x000fe40003f25070 */
[----:B------:R-:W-:Y:S02]  /*3950*/  SEL R53, R3, RZ, P2 ;  /* 0x000000ff03357207 */ /* 0x000fe40001000000 */
[----:B------:R-:W4:Y:S01]  /*3960*/  S2R R3, SR_TID.X ;  /* 0x0000000000037919 */ /* 0x000f220000002100 */
[----:B------:R-:W-:Y:S01]  /*3970*/  SEL R81, R81, RZ, P2 ;  /* 0x000000ff51517207 */ /* 0x000fe20001000000 */
[----:B------:R-:W-:Y:S01]  /*3980*/  IMAD.WIDE R60, R5, 0x4, R60 ;  /* 0x00000004053c7825 */ /* 0x000fe200078e023c */
[----:B------:R-:W-:-:S02]  /*3990*/  SEL R122, R122, RZ, P2 ;  /* 0x000000ff7a7a7207 */ /* 0x000fc40001000000 */
[----:B------:R-:W-:Y:S01]  /*39a0*/  ISETP.NE.U32.AND P6, PT, R81, RZ, PT ;  /* 0x000000ff5100720c */ /* 0x000fe20003fc5070 */
[----:B------:R-:W-:Y:S01]  /*39b0*/  IMAD.WIDE R96, R5, 0x4, R96 ;  /* 0x0000000405607825 */ /* 0x000fe200078e0260 */
[----:B------:R-:W-:Y:S01]  /*39c0*/  ISETP.NE.U32.AND P0, PT, R54, RZ, PT ;  /* 0x000000ff3600720c */ /* 0x000fe20003f05070 */
[----:B------:R-:W3:Y:S01]  /*39d0*/  S2R R123, SR_TID.X ;  /* 0x00000000007b7919 */ /* 0x000ee20000002100 */
[----:B------:R-:W-:Y:S01]  /*39e0*/  LDGSTS.E [R110+0x18008], desc[UR14][R60.64], P5 ;  /* 0x180080003c6e7fae */ /* 0x000fe2000a92184e */
[----:B------:R-:W-:-:S03]  /*39f0*/  ISETP.NE.U32.AND P5, PT, R122, RZ, PT ;  /* 0x000000ff7a00720c */ /* 0x000fc60003fa5070 */
[----:B------:R3:W-:Y:S01]  /*3a00*/  LDGSTS.E [R111+0x10000], desc[UR14][R96.64], P4 ;  /* 0x10000000606f7fae */ /* 0x0007e2000a12184e */
[----:B------:R-:W-:Y:S01]  /*3a10*/  ISETP.NE.U32.AND P4, PT, R53, RZ, PT ;  /* 0x000000ff3500720c */ /* 0x000fe20003f85070 */
[----:B------:R-:W-:Y:S01]  /*3a20*/  IMAD.WIDE R98, R5, 0x4, R98 ;  /* 0x0000000405627825 */ /* 0x000fe200078e0262 */
[----:B------:R-:W-:-:S03]  /*3a30*/  SEL R52, R52, RZ, P2 ;  /* 0x000000ff34347207 */ /* 0x000fc60001000000 */
[C---:B------:R-:W-:Y:S01]  /*3a40*/  IMAD.WIDE R62, R5.reuse, 0x4, R62 ;  /* 0x00000004053e7825 */ /* 0x040fe200078e023e */
[----:B------:R-:W-:Y:S01]  /*3a50*/  SEL R82, R82, RZ, P2 ;  /* 0x000000ff52527207 */ /* 0x000fe20001000000 */
[----:B------:R-:W-:Y:S02]  /*3a60*/  LDGSTS.E [R111+0x10008], desc[UR14][R98.64], P6 ;  /* 0x10008000626f7fae */ /* 0x000fe4000b12184e */
[C---:B------:R-:W-:Y:S01]  /*3a70*/  IMAD.WIDE R64, R5.reuse, 0x4, R64 ;  /* 0x0000000405407825 */ /* 0x040fe200078e0240 */
[----:B------:R-:W-:Y:S01]  /*3a80*/  SEL R84, R84, RZ, P2 ;  /* 0x000000ff54547207 */ /* 0x000fe20001000000 */
[----:B------:R-:W-:Y:S02]  /*3a90*/  LDGSTS.E [R111+0x18000], desc[UR14][R62.64], P3 ;  /* 0x180000003e6f7fae */ /* 0x000fe4000992184e */
[C---:B------:R-:W-:Y:S01]  /*3aa0*/  IMAD.WIDE R100, R5.reuse, 0x4, R100 ;  /* 0x0000000405647825 */ /* 0x040fe200078e0264 */
[----:B------:R-:W-:Y:S01]  /*3ab0*/  ISETP.NE.U32.AND P6, PT, R52, RZ, PT ;  /* 0x000000ff3400720c */ /* 0x000fe20003fc5070 */
[----:B------:R-:W-:Y:S01]  /*3ac0*/  LDGSTS.E [R111+0x18008], desc[UR14][R64.64], P0 ;  /* 0x18008000406f7fae */ /* 0x000fe2000812184e */
[----:B------:R-:W-:Y:S01]  /*3ad0*/  SEL R50, R50, RZ, P2 ;  /* 0x000000ff32327207 */ /* 0x000fe20001000000 */
[C---:B------:R-:W-:Y:S01]  /*3ae0*/  IMAD.WIDE R102, R5.reuse, 0x4, R102 ;  /* 0x0000000405667825 */ /* 0x040fe200078e0266 */
[----:B------:R-:W-:Y:S01]  /*3af0*/  ISETP.NE.U32.AND P3, PT, R82, RZ, PT ;  /* 0x000000ff5200720c */ /* 0x000fe20003f65070 */
[----:B------:R-:W-:Y:S01]  /*3b00*/  LDGSTS.E [R112+0x10000], desc[UR14][R100.64], P1 ;  /* 0x1000000064707fae */ /* 0x000fe2000892184e */
[----:B------:R-:W-:Y:S01]  /*3b10*/  SEL R80, R80, RZ, P2 ;  /* 0x000000ff50507207 */ /* 0x000fe20001000000 */
[----:B------:R-:W-:Y:S01]  /*3b20*/  IMAD.WIDE R66, R5, 0x4, R66 ;  /* 0x0000000405427825 */ /* 0x000fe200078e0242 */
[----:B------:R-:W-:Y:S01]  /*3b30*/  ISETP.NE.U32.AND P0, PT, R84, RZ, PT ;  /* 0x000000ff5400720c */ /* 0x000fe20003f05070 */
[----:B------:R-:W-:Y:S01]  /*3b40*/  LDGSTS.E [R112+0x10008], desc[UR14][R102.64], P5 ;  /* 0x1000800066707fae */ /* 0x000fe2000a92184e */
[----:B------:R-:W-:-:S02]  /*3b50*/  SEL R83, R83, RZ, P2 ;  /* 0x000000ff53537207 */ /* 0x000fc40001000000 */
[----:B----4-:R-:W-:Y:S01]  /*3b60*/  SHF.R.U32.HI R3, RZ, 0x8, R3 ;  /* 0x00000008ff037819 */ /* 0x010fe20000011603 */
[----:B------:R-:W-:Y:S01]  /*3b70*/  LDGSTS.E [R112+0x18000], desc[UR14][R66.64], P4 ;  /* 0x1800000042707fae */ /* 0x000fe2000a12184e */
[----:B------:R-:W-:Y:S02]  /*3b80*/  ISETP.NE.U32.AND P1, PT, R50, RZ, PT ;  /* 0x000000ff3200720c */ /* 0x000fe40003f25070 */
[----:B------:R-:W-:Y:S02]  /*3b90*/  ISETP.NE.U32.AND P5, PT, R80, RZ, PT ;  /* 0x000000ff5000720c */ /* 0x000fe40003fa5070 */
[----:B------:R-:W-:Y:S01]  /*3ba0*/  ISETP.NE.U32.AND P4, PT, R83, RZ, PT ;  /* 0x000000ff5300720c */ /* 0x000fe20003f85070 */
[----:B------:R-:W-:Y:S01]  /*3bb0*/  IMAD.WIDE R68, R5, 0x4, R68 ;  /* 0x0000000405447825 */ /* 0x000fe200078e0244 */
[----:B------:R-:W-:-:S03]  /*3bc0*/  SGXT.U32 R3, R3, 0x1 ;  /* 0x000000010303781a */ /* 0x000fc60000000000 */
[----:B------:R-:W-:Y:S01]  /*3bd0*/  IMAD.WIDE R104, R5, 0x4, R104 ;  /* 0x0000000405687825 */ /* 0x000fe200078e0268 */
[----:B-1----:R-:W-:Y:S01]  /*3be0*/  LOP3.LUT R91, R3, 0x38, RZ, 0xfc, !PT ;  /* 0x00000038035b7812 */ /* 0x002fe200078efcff */
[----:B------:R-:W-:Y:S02]  /*3bf0*/  LDGSTS.E [R112+0x18008], desc[UR14][R68.64], P6 ;  /* 0x1800800044707fae */ /* 0x000fe4000b12184e */
[C---:B------:R-:W-:Y:S02]  /*3c00*/  IMAD.WIDE R106, R5.reuse, 0x4, R106 ;  /* 0x00000004056a7825 */ /* 0x040fe400078e026a */
[----:B------:R-:W-:Y:S02]  /*3c10*/  LDGSTS.E [R113+0x10000], desc[UR14][R104.64], P3 ;  /* 0x1000000068717fae */ /* 0x000fe4000992184e */
[----:B------:R-:W-:Y:S01]  /*3c20*/  IMAD.WIDE R70, R5, 0x4, R70 ;  /* 0x0000000405467825 */ /* 0x000fe200078e0246 */
[----:B---3--:R-:W-:Y:S01]  /*3c30*/  LOP3.LUT R95, R3, 0x3a, RZ, 0xfc, !PT ;  /* 0x0000003a035f7812 */ /* 0x008fe200078efcff */
[----:B------:R-:W-:Y:S02]  /*3c40*/  LDGSTS.E [R113+0x10008], desc[UR14][R106.64], P0 ;  /* 0x100080006a717fae */ /* 0x000fe4000812184e */
[----:B------:R-:W-:Y:S01]  /*3c50*/  IMAD.WIDE R72, R5, 0x4, R72 ;  /* 0x0000000405487825 */ /* 0x000fe200078e0248 */
[-C--:B------:R-:W-:Y:S01]  /*3c60*/  ISETP.GE.AND P0, PT, R91, R121.reuse, PT ;  /* 0x000000795b00720c */ /* 0x080fe20003f06270 */
[----:B------:R-:W-:Y:S02]  /*3c70*/  LDGSTS.E [R113+0x18000], desc[UR14][R70.64], P1 ;  /* 0x1800000046717fae */ /* 0x000fe4000892184e */
[----:B------:R-:W-:Y:S01]  /*3c80*/  IMAD.WIDE R42, R5, 0x4, R42 ;  /* 0x00000004052a7825 */ /* 0x000fe200078e022a */
[----:B------:R-:W-:Y:S01]  /*3c90*/  LOP3.LUT R97, R3, 0x1c, RZ, 0xfc, !PT ;  /* 0x0000001c03617812 */ /* 0x000fe200078efcff */
[----:B------:R-:W-:Y:S01]  /*3ca0*/  LDGSTS.E [R113+0x18008], desc[UR14][R72.64], P5 ;  /* 0x1800800048717fae */ /* 0x000fe2000a92184e */
[----:B------:R-:W-:-:S03]  /*3cb0*/  ISETP.GE.AND P3, PT, R95, R121, PT ;  /* 0x000000795f00720c */ /* 0x000fc60003f66270 */
[----:B------:R1:W-:Y:S01]  /*3cc0*/  LDGSTS.E [R120+0x10000], desc[UR14][R42.64], P4 ;  /* 0x100000002a787fae */ /* 0x0003e2000a12184e */
[----:B------:R-:W-:Y:S02]  /*3cd0*/  LOP3.LUT R123, R123, 0x3f, RZ, 0xc0, !PT ;  /* 0x0000003f7b7b7812 */ /* 0x000fe400078ec0ff */
[C---:B------:R-:W-:Y:S02]  /*3ce0*/  LOP3.LUT R109, R3.reuse, 0x3c, RZ, 0xfc, !PT ;  /* 0x0000003c036d7812 */ /* 0x040fe400078efcff */
[----:B------:R-:W-:Y:S02]  /*3cf0*/  LOP3.LUT R96, R3, 0x1e, RZ, 0xfc, !PT ;  /* 0x0000001e03607812 */ /* 0x000fe400078efcff */
[----:B------:R-:W-:Y:S02]  /*3d00*/  SEL R50, RZ, 0x4, P3 ;  /* 0x00000004ff327807 */ /* 0x000fe40001800000 */
[----:B-1----:R-:W-:Y:S02]  /*3d10*/  SEL R42, RZ, 0x4, P0 ;  /* 0x00000004ff2a7807 */ /* 0x002fe40000000000 */
[----:B------:R-:W-:-:S02]  /*3d20*/  ISETP.GE.AND P0, PT, R97, R121, PT ;  /* 0x000000796100720c */ /* 0x000fc40003f06270 */
[----:B------:R-:W-:Y:S02]  /*3d30*/  SEL R42, R42, RZ, P2 ;  /* 0x000000ff2a2a7207 */ /* 0x000fe40001000000 */
[-C--:B------:R-:W-:Y:S02]  /*3d40*/  ISETP.GE.AND P1, PT, R123, R121.reuse, PT ;  /* 0x000000797b00720c */ /* 0x080fe40003f26270 */
[-C--:B------:R-:W-:Y:S02]  /*3d50*/  ISETP.GE.AND P5, PT, R109, R121.reuse, PT ;  /* 0x000000796d00720c */ /* 0x080fe40003fa6270 */
[----:B------:R-:W-:Y:S02]  /*3d60*/  SEL R51, R51, RZ, P2 ;  /* 0x000000ff33337207 */ /* 0x000fe40001000000 */
[----:B------:R-:W-:Y:S02]  /*3d70*/  LOP3.LUT R123, R3, 0x3e, RZ, 0xfc, !PT ;  /* 0x0000003e037b7812 */ /* 0x000fe400078efcff */
[----:B------:R-:W-:-:S02]  /*3d80*/  ISETP.GE.AND P4, PT, R96, R121, PT ;  /* 0x000000796000720c */ /* 0x000fc40003f86270 */
[----:B------:R-:W-:Y:S02]  /*3d90*/  SEL R43, RZ, 0x4, P0 ;  /* 0x00000004ff2b7807 */ /* 0x000fe40000000000 */
[----:B------:R-:W-:Y:S02]  /*3da0*/  ISETP.NE.U32.AND P0, PT, R42, RZ, PT ;  /* 0x000000ff2a00720c */ /* 0x000fe40003f05070 */
[----:B------:R-:W-:Y:S02]  /*3db0*/  SEL R50, R50, RZ, P2 ;  /* 0x000000ff32327207 */ /* 0x000fe40001000000 */
[----:B------:R-:W-:Y:S02]  /*3dc0*/  SEL R42, RZ, 0x4, P5 ;  /* 0x00000004ff2a7807 */ /* 0x000fe40002800000 */
[----:B------:R-:W-:Y:S02]  /*3dd0*/  ISETP.NE.U32.AND P6, PT, R51, RZ, PT ;  /* 0x000000ff3300720c */ /* 0x000fe40003fc5070 */
[----:B------:R-:W-:-:S02]  /*3de0*/  ISETP.GE.AND P3, PT, R123, R121, PT ;  /* 0x000000797b00720c */ /* 0x000fc40003f66270 */
[----:B------:R-:W-:Y:S02]  /*3df0*/  SEL R51, RZ, 0x4, P4 ;  /* 0x00000004ff337807 */ /* 0x000fe40002000000 */
[----:B------:R-:W-:Y:S02]  /*3e00*/  SEL R43, R43, RZ, P2 ;  /* 0x000000ff2b2b7207 */ /* 0x000fe40001000000 */
[----:B------:R-:W-:Y:S02]  /*3e10*/  ISETP.NE.U32.AND P4, PT, R50, RZ, PT ;  /* 0x000000ff3200720c */ /* 0x000fe40003f85070 */
[----:B------:R-:W-:Y:S02]  /*3e20*/  SEL R50, R42, RZ, P2 ;  /* 0x000000ff2a327207 */ /* 0x000fe40001000000 */
[----:B------:R-:W-:Y:S02]  /*3e30*/  SEL R42, RZ, 0x4, P3 ;  /* 0x00000004ff2a7807 */ /* 0x000fe40001800000 */
[----:B------:R-:W-:-:S02]  /*3e40*/  ISETP.NE.U32.AND P5, PT, R43, RZ, PT ;  /* 0x000000ff2b00720c */ /* 0x000fc40003fa5070 */
[----:B------:R-:W-:Y:S02]  /*3e50*/  SEL R51, R51, RZ, P2 ;  /* 0x000000ff33337207 */ /* 0x000fe40001000000 */
[----:B------:R-:W-:Y:S01]  /*3e60*/  SEL R43, RZ, 0x4, P1 ;  /* 0x00000004ff2b7807 */ /* 0x000fe20000800000 */
[----:B------:R-:W-:Y:S01]  /*3e70*/  IMAD.WIDE R44, R5, 0x4, R44 ;  /* 0x00000004052c7825 */ /* 0x000fe200078e022c */
[----:B------:R-:W-:Y:S02]  /*3e80*/  SEL R42, R42, RZ, P2 ;  /* 0x000000ff2a2a7207 */ /* 0x000fe40001000000 */
[----:B------:R-:W-:Y:S02]  /*3e90*/  ISETP.NE.U32.AND P3, PT, R51, RZ, PT ;  /* 0x000000ff3300720c */ /* 0x000fe40003f65070 */
[----:B------:R-:W-:Y:S01]  /*3ea0*/  SEL R43, R43, RZ, P2 ;  /* 0x000000ff2b2b7207 */ /* 0x000fe20001000000 */
[----:B------:R1:W-:Y:S01]  /*3eb0*/  LDGSTS.E [R120+0x10008], desc[UR14][R44.64], P6 ;  /* 0x100080002c787fae */ /* 0x0003e2000b12184e */
[----:B------:R-:W-:-:S02]  /*3ec0*/  ISETP.NE.U32.AND P1, PT, R50, RZ, PT ;  /* 0x000000ff3200720c */ /* 0x000fc40003f25070 */
[----:B------:R-:W-:Y:S01]  /*3ed0*/  ISETP.NE.U32.AND P2, PT, R42, RZ, PT ;  /* 0x000000ff2a00720c */ /* 0x000fe20003f45070 */
[----:B------:R-:W-:Y:S01]  /*3ee0*/  IMAD.WIDE R74, R5, 0x4, R74 ;  /* 0x00000004054a7825 */ /* 0x000fe200078e024a */
[----:B------:R-:W-:-:S03]  /*3ef0*/  ISETP.NE.U32.AND P6, PT, R43, RZ, PT ;  /* 0x000000ff2b00720c */ /* 0x000fc60003fc5070 */
[C---:B------:R-:W-:Y:S01]  /*3f00*/  IMAD.WIDE R76, R5.reuse, 0x4, R76 ;  /* 0x00000004054c7825 */ /* 0x040fe200078e024c */
[----:B------:R-:W-:Y:S03]  /*3f10*/  LDGSTS.E [R120+0x18000], desc[UR14][R74.64], P0 ;  /* 0x180000004a787fae */ /* 0x000fe6000812184e */
[C---:B------:R-:W-:Y:S01]  /*3f20*/  IMAD.WIDE R46, R5.reuse, 0x4, R46 ;  /* 0x00000004052e7825 */ /* 0x040fe200078e022e */
[----:B------:R-:W-:Y:S03]  /*3f30*/  LDGSTS.E [R120+0x18008], desc[UR14][R76.64], P4 ;  /* 0x180080004c787fae */ /* 0x000fe6000a12184e */
[C---:B------:R-:W-:Y:S01]  /*3f40*/  IMAD.WIDE R48, R5.reuse, 0x4, R48 ;  /* 0x0000000405307825 */ /* 0x040fe200078e0230 */
[----:B------:R3:W-:Y:S03]  /*3f50*/  LDGSTS.E [R108+0x10000], desc[UR14][R46.64], P5 ;  /* 0x100000002e6c7fae */ /* 0x0007e6000a92184e */
[C---:B------:R-:W-:Y:S01]  /*3f60*/  IMAD.WIDE R78, R5.reuse, 0x4, R78 ;  /* 0x00000004054e7825 */ /* 0x040fe200078e024e */
[----:B------:R4:W-:Y:S03]  /*3f70*/  LDGSTS.E [R108+0x10008], desc[UR14][R48.64], P3 ;  /* 0x10008000306c7fae */ /* 0x0009e6000992184e */
[----:B------:R-:W-:Y:S01]  /*3f80*/  IMAD.WIDE R6, R5, 0x4, R6 ;  /* 0x0000000405067825 */ /* 0x000fe200078e0206 */
[----:B------:R4:W-:Y:S03]  /*3f90*/  LDGSTS.E [R108+0x18000], desc[UR14][R78.64], P1 ;  /* 0x180000004e6c7fae */ /* 0x0009e6000892184e */
[----:B------:R-:W-:Y:S01]  /*3fa0*/  VIADD R110, R88, 0x3f ;  /* 0x0000003f586e7836 */ /* 0x000fe20000000000 */
[----:B------:R-:W-:Y:S04]  /*3fb0*/  LDGSTS.E [R108+0x18008], desc[UR14][R6.64], P2 ;  /* 0x18008000066c7fae */ /* 0x000fe8000912184e */
[----:B------:R-:W0:Y:S01]  /*3fc0*/  LDGDEPBAR ;  /* 0x00000000000079af */ /* 0x000e220000000000 */
[----:B------:R-:W-:-:S02]  /*3fd0*/  ISETP.GE.AND P0, PT, R110, 0x40, PT ;  /* 0x000000406e00780c */ /* 0x000fc40003f06270 */
[----:B------:R-:W-:Y:S02]  /*3fe0*/  CS2R R42, SRZ ;  /* 0x00000000002a7805 */ /* 0x000fe4000001ff00 */
[----:B-1----:R-:W-:Y:S02]  /*3ff0*/  CS2R R44, SRZ ;  /* 0x00000000002c7805 */ /* 0x002fe4000001ff00 */
[----:B---3--:R-:W-:Y:S02]  /*4000*/  CS2R R46, SRZ ;  /* 0x00000000002e7805 */ /* 0x008fe4000001ff00 */
[----:B----4-:R-:W-:Y:S02]  /*4010*/  CS2R R48, SRZ ;  /* 0x0000000000307805 */ /* 0x010fe4000001ff00 */
[----:B------:R-:W-:Y:S02]  /*4020*/  CS2R R50, SRZ ;  /* 0x0000000000327805 */ /* 0x000fe4000001ff00 */
[----:B------:R-:W-:-:S02]  /*4030*/  CS2R R52, SRZ ;  /* 0x0000000000347805 */ /* 0x000fc4000001ff00 */
[----:B------:R-:W-:Y:S02]  /*4040*/  CS2R R54, SRZ ;  /* 0x0000000000367805 */ /* 0x000fe4000001ff00 */
[----:B------:R-:W-:Y:S02]  /*4050*/  CS2R R56, SRZ ;  /* 0x0000000000387805 */ /* 0x000fe4000001ff00 */
[----:B------:R-:W-:Y:S02]  /*4060*/  CS2R R58, SRZ ;  /* 0x00000000003a7805 */ /* 0x000fe4000001ff00 */
[----:B------:R-:W-:Y:S02]  /*4070*/  CS2R R60, SRZ ;  /* 0x00000000003c7805 */ /* 0x000fe4000001ff00 */
        /* <DEDUP_REMOVED lines=12> */
[----:B------:R-:W-:Y:S01]  /*4140*/  CS2R R86, SRZ ;  /* 0x0000000000567805 */ /* 0x000fe2000001ff00 */
[----:B--2---:R-:W-:-:S04]  /*4150*/  IMAD.SHL.U32 R90, R9, 0x40, RZ ;  /* 0x00000040095a7824 */ /* 0x004fc800078e00ff */
[----:B------:R-:W-:-:S04]  /*4160*/  IMAD.WIDE R10, R90, 0x4, R10 ;  /* 0x000000045a0a7825 */ /* 0x000fc800078e020a */
[C---:B------:R-:W-:Y:S01]  /*4170*/  IMAD.WIDE R12, R90.reuse, 0x4, R12 ;  /* 0x000000045a0c7825 */ /* 0x040fe200078e020c */
[----:B------:R-:W-:Y:S03]  /*4180*/  LDGSTS.E [R89+0x38000], desc[UR14][R10.64], P6 ;  /* 0x380000000a597fae */ /* 0x000fe6000b12184e */
        /* <DEDUP_REMOVED lines=26> */
[----:B------:R-:W-:Y:S01]  /*4330*/  IMAD.WIDE R40, R90, 0x4, R40 ;  /* 0x000000045a287825 */ /* 0x000fe200078e0228 */
[----:B------:R4:W-:Y:S04]  /*4340*/  LDGSTS.E [R89+0x3b800], desc[UR14][R38.64], P6 ;  /* 0x3b80000026597fae */ /* 0x0009e8000b12184e */
[----:B------:R4:W-:Y:S01]  /*4350*/  LDGSTS.E [R89+0x3bc00], desc[UR14][R40.64], P6 ;  /* 0x3bc0000028597fae */ /* 0x0009e2000b12184e */
[----:B-1----:R-:W-:-:S03]  /*4360*/  CS2R R24, SRZ ;  /* 0x0000000000187805 */ /* 0x002fc6000001ff00 */
[----:B------:R-:W0:Y:S01]  /*4370*/  LDGDEPBAR ;  /* 0x00000000000079af */ /* 0x000e220000000000 */
[----:B--2---:R-:W-:Y:S02]  /*4380*/  CS2R R26, SRZ ;  /* 0x00000000001a7805 */ /* 0x004fe4000001ff00 */
[----:B---3--:R-:W-:Y:S02]  /*4390*/  CS2R R28, SRZ ;  /* 0x00000000001c7805 */ /* 0x008fe4000001ff00 */
[----:B----4-:R-:W-:Y:S02]  /*43a0*/  CS2R R30, SRZ ;  /* 0x00000000001e7805 */ /* 0x010fe4000001ff00 */
[----:B------:R-:W-:Y:S02]  /*43b0*/  CS2R R32, SRZ ;  /* 0x0000000000207805 */ /* 0x000fe4000001ff00 */
[----:B------:R-:W-:Y:S02]  /*43c0*/  CS2R R34, SRZ ;  /* 0x0000000000227805 */ /* 0x000fe4000001ff00 */
[----:B------:R-:W-:-:S02]  /*43d0*/  CS2R R36, SRZ ;  /* 0x0000000000247805 */ /* 0x000fc4000001ff00 */
[----:B------:R-:W-:Y:S02]  /*43e0*/  CS2R R38, SRZ ;  /* 0x0000000000267805 */ /* 0x000fe4000001ff00 */
[----:B------:R-:W-:Y:S01]  /*43f0*/  CS2R R40, SRZ ;  /* 0x0000000000287805 */ /* 0x000fe2000001ff00 */
[----:B------:R-:W-:Y:S06]  /*4400*/  @!P0 BRA `(.L_x_0) ;  /* 0x0000002c00188947 */ /* 0x000fec0003800000 */
[----:B------:R-:W2:Y:S04]  /*4410*/  LDL R94, [R1+0x18] ;  /* 0x00001800015e7983 */ /* 0x000ea80000100800 */
[----:B------:R-:W3:Y:S04]  /*4420*/  LDL R123, [R1+0x88] ;  /* 0x00008800017b7983 */ /* 0x000ee80000100800 */
[----:B------:R-:W4:Y:S04]  /*4430*/  LDL.LU R111, [R1+0x1c] ;  /* 0x00001c00016f7983 */ /* 0x000f280000300800 */
[----:B------:R-:W4:Y:S04]  /*4440*/  LDL.LU R99, [R1+0x28] ;  /* 0x0000280001637983 */ /* 0x000f280000300800 */
[----:B------:R-:W4:Y:S04]  /*4450*/  LDL.LU R105, [R1+0x2c] ;  /* 0x00002c0001697983 */ /* 0x000f280000300800 */
[----:B------:R-:W4:Y:S01]  /*4460*/  LDL.LU R109, [R1+0x30] ;  /* 0x00003000016d7983 */ /* 0x000f220000300800 */
[C-C-:B-----5:R-:W-:Y:S01]  /*4470*/  IMAD R98, R8.reuse, 0x2, R125.reuse ;  /* 0x0000000208627824 */ /* 0x160fe200078e027d */
[----:B------:R-:W-:Y:S01]  /*4480*/  SHF.R.S32.HI R7, RZ, 0x1f, R124 ;  /* 0x0000001fff077819 */ /* 0x000fe2000001147c */
[C-C-:B------:R-:W-:Y:S01]  /*4490*/  IMAD R100, R8.reuse, 0x2, R125.reuse ;  /* 0x0000000208647824 */ /* 0x140fe200078e027d */
[----:B------:R-:W-:Y:S01]  /*44a0*/  SHF.R.S32.HI R6, RZ, 0x1f, R125 ;  /* 0x0000001fff067819 */ /* 0x000fe2000001147d */
[----:B------:R-:W-:Y:S01]  /*44b0*/  IMAD R98, R8, 0x2, R98 ;  /* 0x0000000208627824 */ /* 0x000fe200078e0262 */
[----:B------:R-:W-:Y:S01]  /*44c0*/  SHF.L.U64.HI R7, R124, 0x2, R7 ;  /* 0x000000027c077819 */ /* 0x000fe20000010207 */
[C---:B------:R-:W-:Y:S01]  /*44d0*/  IMAD R101, R8.reuse, 0x2, R125 ;  /* 0x0000000208657824 */ /* 0x040fe200078e027d */
[----:B------:R-:W-:Y:S01]  /*44e0*/  SHF.L.U64.HI R6, R125, 0x2, R6 ;  /* 0x000000027d067819 */ /* 0x000fe20000010206 */
[C---:B------:R-:W-:Y:S01]  /*44f0*/  IMAD R98, R8.reuse, 0x2, R98 ;  /* 0x0000000208627824 */ /* 0x040fe200078e0262 */
[----:B------:R-:W-:Y:S01]  /*4500*/  SHF.R.S32.HI R125, RZ, 0x1f, R100 ;  /* 0x0000001fff7d7819 */ /* 0x000fe20000011464 */
[----:B------:R-:W-:Y:S01]  /*4510*/  STL [R1+0x4], R7 ;  /* 0x0000040701007387 */ /* 0x000fe20000100800 */
[----:B------:R-:W-:-:S03]  /*4520*/  IMAD R101, R8, 0x2, R101 ;  /* 0x0000000208657824 */ /* 0x000fc600078e0265 */
[----:B------:R-:W4:Y:S01]  /*4530*/  LDL.LU R106, [R1+0x34] ;  /* 0x00003400016a7983 */ /* 0x000f220000300800 */
[----:B------:R-:W-:-:S03]  /*4540*/  SHF.L.U64.HI R125, R100, 0x2, R125 ;  /* 0x00000002647d7819 */ /* 0x000fc6000001027d */
[----:B------:R-:W4:Y:S01]  /*4550*/  LDL.LU R104, [R1+0x38] ;  /* 0x0000380001687983 */ /* 0x000f220000300800 */
[----:B------:R-:W-:-:S03]  /*4560*/  IMAD.SHL.U32 R112, R90, 0x8, RZ ;  /* 0x000000085a707824 */ /* 0x000fc600078e00ff */
[----:B------:R1:W-:Y:S01]  /*4570*/  STL [R1], R6 ;  /* 0x0000000601007387 */ /* 0x0003e20000100800 */
[----:B------:R-:W-:-:S03]  /*4580*/  SHF.R.S32.HI R124, RZ, 0x1f, R101 ;  /* 0x0000001fff7c7819 */ /* 0x000fc60000011465 */
[----:B------:R-:W4:Y:S01]  /*4590*/  LDL.LU R102, [R1+0x3c] ;  /* 0x00003c0001667983 */ /* 0x000f220000300800 */
[----:B------:R-:W-:-:S03]  /*45a0*/  SHF.R.S32.HI R89, RZ, 0x1f, R90 ;  /* 0x0000001fff597819 */ /* 0x000fc6000001145a */
[----:B------:R-:W4:Y:S01]  /*45b0*/  LDL.LU R100, [R1+0x40] ;  /* 0x0000400001647983 */ /* 0x000f220000300800 */
[----:B------:R-:W-:Y:S02]  /*45c0*/  SHF.R.S32.HI R113, RZ, 0x1f, R110 ;  /* 0x0000001fff717819 */ /* 0x000fe4000001146e */
[----:B------:R-:W-:Y:S02]  /*45d0*/  SHF.L.U64.HI R124, R101, 0x2, R124 ;  /* 0x00000002657c7819 */ /* 0x000fe4000001027c */
[----:B------:R-:W-:Y:S02]  /*45e0*/  LEA.HI R113, R113, R110, RZ, 0x6 ;  /* 0x0000006e71717211 */ /* 0x000fe400078f30ff */
[----:B--2---:R-:W-:-:S04]  /*45f0*/  SHF.R.S32.HI R122, RZ, 0x1f, R94 ;  /* 0x0000001fff7a7819 */ /* 0x004fc8000001145e */
[----:B------:R-:W-:Y:S02]  /*4600*/  SHF.L.U64.HI R122, R94, 0x2, R122 ;  /* 0x000000025e7a7819 */ /* 0x000fe4000001027a */
[----:B------:R-:W2:Y:S01]  /*4610*/  S2R R94, SR_TID.X ;  /* 0x00000000005e7919 */ /* 0x000ea20000002100 */
[----:B---3--:R-:W-:-:S04]  /*4620*/  SHF.R.S32.HI R24, RZ, 0x1f, R123 ;  /* 0x0000001fff187819 */ /* 0x008fc8000001147b */
[----:B------:R-:W-:Y:S02]  /*4630*/  SHF.L.U64.HI R24, R123, 0x2, R24 ;  /* 0x000000027b187819 */ /* 0x000fe40000010218 */
[----:B------:R-:W-:Y:S02]  /*4640*/  SHF.R.S32.HI R123, RZ, 0x1f, R98 ;  /* 0x0000001fff7b7819 */ /* 0x000fe40000011462 */
[----:B----4-:R-:W-:Y:S02]  /*4650*/  SHF.R.S32.HI R121, RZ, 0x1f, R111 ;  /* 0x0000001fff797819 */ /* 0x010fe4000001146f */
[----:B------:R-:W-:Y:S02]  /*4660*/  SHF.L.U64.HI R123, R98, 0x2, R123 ;  /* 0x00000002627b7819 */ /* 0x000fe4000001027b */
[----:B-1----:R-:W-:Y:S02]  /*4670*/  SHF.R.S32.HI R6, RZ, 0x1f, R99 ;  /* 0x0000001fff067819 */ /* 0x002fe40000011463 */
[----:B------:R-:W-:-:S02]  /*4680*/  SHF.L.U64.HI R121, R111, 0x2, R121 ;  /* 0x000000026f797819 */ /* 0x000fc40000010279 */
[----:B------:R-:W-:Y:S02]  /*4690*/  SHF.L.U64.HI R6, R99, 0x2, R6 ;  /* 0x0000000263067819 */ /* 0x000fe40000010206 */
[----:B------:R-:W-:Y:S02]  /*46a0*/  SHF.R.S32.HI R14, RZ, 0x1f, R105 ;  /* 0x0000001fff0e7819 */ /* 0x000fe40000011469 */
[----:B------:R-:W-:Y:S02]  /*46b0*/  SHF.L.U64.HI R111, R90, 0x3, R89 ;  /* 0x000000035a6f7819 */ /* 0x000fe40000010259 */
[----:B------:R-:W-:Y:S02]  /*46c0*/  SHF.R.S32.HI R16, RZ, 0x1f, R109 ;  /* 0x0000001fff107819 */ /* 0x000fe4000001146d */
[----:B--2---:R-:W-:Y:S02]  /*46d0*/  SHF.R.U32.HI R7, RZ, 0x5, R94 ;  /* 0x00000005ff077819 */ /* 0x004fe4000001165e */
[----:B------:R-:W2:Y:S04]  /*46e0*/  LDL.LU R94, [R1+0x44] ;  /* 0x00004400015e7983 */ /* 0x000ea80000300800 */
[----:B------:R-:W3:Y:S01]  /*46f0*/  LDL.LU R98, [R1+0x48] ;  /* 0x0000480001627983 */ /* 0x000ee20000300800 */
[----:B------:R-:W-:-:S02]  /*4700*/  R2UR UR16, R7 ;  /* 0x00000000071072ca */ /* 0x000fc400000e0000 */
[-C--:B------:R-:W-:Y:S01]  /*4710*/  LEA R7, P0, R105, R112.reuse, 0x2 ;  /* 0x0000007069077211 */ /* 0x080fe200078010ff */
[----:B------:R-:W4:Y:S01]  /*4720*/  LDL.LU R103, [R1+0x4c] ;  /* 0x00004c0001677983 */ /* 0x000f220000300800 */
[----:B------:R-:W-:-:S03]  /*4730*/  LEA R11, P1, R109, R112, 0x2 ;  /* 0x000000706d0b7211 */ /* 0x000fc600078210ff */
[----:B------:R-:W4:Y:S01]  /*4740*/  LDL.LU R99, [R1+0x50] ;  /* 0x0000500001637983 */ /* 0x000f220000300800 */
[----:B------:R-:W-:-:S03]  /*4750*/  LEA.HI.X R15, R105, R111, R14, 0x2, P0 ;  /* 0x0000006f690f7211 */ /* 0x000fc600000f140e */
[----:B------:R-:W4:Y:S04]  /*4760*/  LDL.LU R101, [R1+0x54] ;  /* 0x0000540001657983 */ /* 0x000f280000300800 */
[----:B------:R-:W4:Y:S01]  /*4770*/  LDL.LU R110, [R1+0x58] ;  /* 0x00005800016e7983 */ /* 0x000f220000300800 */
[----:B------:R-:W-:-:S03]  /*4780*/  LEA.HI.X R16, R109, R111, R16, 0x2, P1 ;  /* 0x0000006f6d107211 */ /* 0x000fc600008f1410 */
[----:B------:R-:W4:Y:S04]  /*4790*/  LDL.LU R105, [R1+0x5c] ;  /* 0x00005c0001697983 */ /* 0x000f280000300800 */
[----:B------:R-:W4:Y:S04]  /*47a0*/  LDL.LU R107, [R1+0x60] ;  /* 0x00006000016b7983 */ /* 0x000f280000300800 */
[----:B------:R-:W4:Y:S04]  /*47b0*/  LDL.LU R109, [R1+0x64] ;  /* 0x00006400016d7983 */ /* 0x000f280000300800 */
[----:B------:R-:W4:Y:S01]  /*47c0*/  LDL.LU R120, [R1+0x68] ;  /* 0x0000680001787983 */ /* 0x000f220000300800 */
[----:B------:R-:W-:-:S02]  /*47d0*/  SHF.R.S32.HI R18, RZ, 0x1f, R104 ;  /* 0x0000001fff127819 */ /* 0x000fc40000011468 */
[-C--:B------:R-:W-:Y:S02]  /*47e0*/  LEA R10, P3, R104, R112.reuse, 0x2 ;  /* 0x00000070680a7211 */ /* 0x080fe400078610ff */
[----:B------:R-:W-:Y:S02]  /*47f0*/  SHF.R.S32.HI R12, RZ, 0x1f, R106 ;  /* 0x0000001fff0c7819 */ /* 0x000fe4000001146a */
[----:B------:R-:W-:Y:S02]  /*4800*/  LEA R9, P2, R106, R112, 0x2 ;  /* 0x000000706a097211 */ /* 0x000fe400078410ff */
[-C--:B------:R-:W-:Y:S02]  /*4810*/  LEA.HI.X R18, R104, R111.reuse, R18, 0x2, P3 ;  /* 0x0000006f68127211 */ /* 0x080fe400018f1412 */
[----:B------:R-:W-:Y:S02]  /*4820*/  LEA.HI.X R17, R106, R111, R12, 0x2, P2 ;  /* 0x0000006f6a117211 */ /* 0x000fe400010f140c */
[----:B------:R-:W-:-:S02]  /*4830*/  SHF.R.S32.HI R28, RZ, 0x1f, R102 ;  /* 0x0000001fff1c7819 */ /* 0x000fc40000011466 */
[-C--:B------:R-:W-:Y:S02]  /*4840*/  LEA R25, P0, R102, R112.reuse, 0x2 ;  /* 0x0000007066197211 */ /* 0x080fe400078010ff */
[----:B------:R-:W-:Y:S02]  /*4850*/  SHF.R.S32.HI R20, RZ, 0x1f, R100 ;  /* 0x0000001fff147819 */ /* 0x000fe40000011464 */
[----:B------:R-:W-:Y:S02]  /*4860*/  LEA R12, P1, R100, R112, 0x2 ;  /* 0x00000070640c7211 */ /* 0x000fe400078210ff */
[-C--:B------:R-:W-:Y:S02]  /*4870*/  LEA.HI.X R19, R102, R111.reuse, R28, 0x2, P0 ;  /* 0x0000006f66137211 */ /* 0x080fe400000f141c */
[----:B------:R-:W-:Y:S01]  /*4880*/  LEA.HI.X R20, R100, R111, R20, 0x2, P1 ;  /* 0x0000006f64147211 */ /* 0x000fe200008f1414 */
[-C--:B------:R-:W-:Y:S02]  /*4890*/  IMAD R95, R95, R8.reuse, RZ ;  /* 0x000000085f5f7224 */ /* 0x080fe400078e02ff */
[----:B------:R-:W-:Y:S01]  /*48a0*/  IMAD R91, R91, R8, RZ ;  /* 0x000000085b5b7224 */ /* 0x000fe200078e02ff */
[----:B--2---:R-:W-:-:S02]  /*48b0*/  SHF.R.S32.HI R26, RZ, 0x1f, R94 ;  /* 0x0000001fff1a7819 */ /* 0x004fc4000001145e */
[-C--:B------:R-:W-:Y:S02]  /*48c0*/  LEA R14, P2, R94, R112.reuse, 0x2 ;  /* 0x000000705e0e7211 */ /* 0x080fe400078410ff */
[----:B---3--:R-:W-:Y:S02]  /*48d0*/  SHF.R.S32.HI R22, RZ, 0x1f, R98 ;  /* 0x0000001fff167819 */ /* 0x008fe40000011462 */
[----:B------:R-:W-:Y:S02]  /*48e0*/  LEA R13, P3, R98, R112, 0x2 ;  /* 0x00000070620d7211 */ /* 0x000fe400078610ff */
[-C--:B------:R-:W-:Y:S02]  /*48f0*/  LEA.HI.X R21, R94, R111.reuse, R26, 0x2, P2 ;  /* 0x0000006f5e157211 */ /* 0x080fe400010f141a */
[----:B------:R-:W-:Y:S01]  /*4900*/  LEA.HI.X R22, R98, R111, R22, 0x2, P3 ;  /* 0x0000006f62167211 */ /* 0x000fe200018f1416 */
[----:B------:R-:W2:Y:S01]  /*4910*/  LDL.LU R94, [R1+0x90] ;  /* 0x00009000015e7983 */ /* 0x000ea20000300800 */
[----:B----4-:R-:W-:-:S02]  /*4920*/  SHF.R.S32.HI R32, RZ, 0x1f, R103 ;  /* 0x0000001fff207819 */ /* 0x010fc40000011467 */
[-C--:B------:R-:W-:Y:S02]  /*4930*/  LEA R98, P0, R103, R112.reuse, 0x2 ;  /* 0x0000007067627211 */ /* 0x080fe400078010ff */
[----:B------:R-:W-:Y:S02]  /*4940*/  SHF.R.S32.HI R30, RZ, 0x1f, R99 ;  /* 0x0000001fff1e7819 */ /* 0x000fe40000011463 */
[----:B------:R-:W-:Y:S02]  /*4950*/  SHF.R.S32.HI R28, RZ, 0x1f, R101 ;  /* 0x0000001fff1c7819 */ /* 0x000fe40000011465 */
[----:B------:R-:W-:Y:S02]  /*4960*/  SHF.R.S32.HI R26, RZ, 0x1f, R110 ;  /* 0x0000001fff1a7819 */ /* 0x000fe4000001146e */
[-C--:B------:R-:W-:Y:S02]  /*4970*/  LEA R100, P1, R99, R112.reuse, 0x2 ;  /* 0x0000007063647211 */ /* 0x080fe400078210ff */
[----:B------:R-:W-:-:S02]  /*4980*/  LEA R102, P2, R101, R112, 0x2 ;  /* 0x0000007065667211 */ /* 0x000fc400078410ff */
[C---:B------:R-:W-:Y:S02]  /*4990*/  LEA R104, P3, R110.reuse, R112, 0x2 ;  /* 0x000000706e687211 */ /* 0x040fe400078610ff */
[-C--:B------:R-:W-:Y:S02]  /*49a0*/  LEA.HI.X R23, R103, R111.reuse, R32, 0x2, P0 ;  /* 0x0000006f67177211 */ /* 0x080fe400000f1420 */
[-C--:B------:R-:W-:Y:S02]  /*49b0*/  LEA.HI.X R99, R99, R111.reuse, R30, 0x2, P1 ;  /* 0x0000006f63637211 */ /* 0x080fe400008f141e */
[-C--:B------:R-:W-:Y:S02]  /*49c0*/  LEA.HI.X R101, R101, R111.reuse, R28, 0x2, P2 ;  /* 0x0000006f65657211 */ /* 0x080fe400010f141c */
[----:B------:R-:W-:Y:S02]  /*49d0*/  LEA.HI.X R103, R110, R111, R26, 0x2, P3 ;  /* 0x0000006f6e677211 */ /* 0x000fe400018f141a */
[----:B------:R-:W-:-:S02]  /*49e0*/  SHF.R.S32.HI R32, RZ, 0x1f, R105 ;  /* 0x0000001fff207819 */ /* 0x000fc40000011469 */
[----:B------:R-:W-:Y:S02]  /*49f0*/  SHF.R.S32.HI R30, RZ, 0x1f, R107 ;  /* 0x0000001fff1e7819 */ /* 0x000fe4000001146b */
[----:B------:R-:W-:Y:S02]  /*4a00*/  SHF.R.S32.HI R28, RZ, 0x1f, R109 ;  /* 0x0000001fff1c7819 */ /* 0x000fe4000001146d */
[-C--:B------:R-:W-:Y:S02]  /*4a10*/  LEA R106, P0, R105, R112.reuse, 0x2 ;  /* 0x00000070696a7211 */ /* 0x080fe400078010ff */
[-C--:B------:R-:W-:Y:S02]  /*4a20*/  LEA R108, P1, R107, R112.reuse, 0x2 ;  /* 0x000000706b6c7211 */ /* 0x080fe400078210ff */
[----:B------:R-:W-:Y:S02]  /*4a30*/  LEA R110, P2, R109, R112, 0x2 ;  /* 0x000000706d6e7211 */ /* 0x000fe400078410ff */
[----:B------:R-:W-:-:S02]  /*4a40*/  SHF.R.S32.HI R26, RZ, 0x1f, R120 ;  /* 0x0000001fff1a7819 */ /* 0x000fc40000011478 */
[C---:B------:R-:W-:Y:S02]  /*4a50*/  LEA R112, P3, R120.reuse, R112, 0x2 ;  /* 0x0000007078707211 */ /* 0x040fe400078610ff */
[-C--:B------:R-:W-:Y:S02]  /*4a60*/  LEA.HI.X R105, R105, R111.reuse, R32, 0x2, P0 ;  /* 0x0000006f69697211 */ /* 0x080fe400000f1420 */
[-C--:B------:R-:W-:Y:S02]  /*4a70*/  LEA.HI.X R107, R107, R111.reuse, R30, 0x2, P1 ;  /* 0x0000006f6b6b7211 */ /* 0x080fe400008f141e */
[-C--:B------:R-:W-:Y:S02]  /*4a80*/  LEA.HI.X R109, R109, R111.reuse, R28, 0x2, P2 ;  /* 0x0000006f6d6d7211 */ /* 0x080fe400010f141c */
[----:B------:R-:W-:Y:S02]  /*4a90*/  LEA.HI.X R111, R120, R111, R26, 0x2, P3 ;  /* 0x0000006f786f7211 */ /* 0x000fe400018f141a */
[----:B------:R-:W-:-:S02]  /*4aa0*/  LOP3.LUT R120, R3, 0x3c, RZ, 0xfc, !PT ;  /* 0x0000003c03787812 */ /* 0x000fc400078efcff */
[----:B------:R-:W1:Y:S02]  /*4ab0*/  S2R R3, SR_TID.X ;  /* 0x0000000000037919 */ /* 0x000e640000002100 */
[----:B-1----:R-:W-:-:S04]  /*4ac0*/  SHF.R.U32.HI R3, RZ, 0x8, R3 ;  /* 0x00000008ff037819 */ /* 0x002fc80000011603 */
[----:B------:R-:W-:-:S04]  /*4ad0*/  SGXT.U32 R3, R3, 0x1 ;  /* 0x000000010303781a */ /* 0x000fc80000000000 */
[----:B------:R-:W-:-:S05]  /*4ae0*/  LOP3.LUT R3, R3, 0x3e, RZ, 0xfc, !PT ;  /* 0x0000003e03037812 */ /* 0x000fca00078efcff */
[----:B------:R-:W-:-:S05]  /*4af0*/  IMAD R3, R3, R8, RZ ;  /* 0x0000000803037224 */ /* 0x000fca00078e02ff */
[----:B------:R1:W-:Y:S02]  /*4b00*/  STL [R1+0x68], R3 ;  /* 0x0000680301007387 */ /* 0x0003e40000100800 */
[----:B-1----:R-:W1:Y:S01]  /*4b10*/  S2R R3, SR_TID.X ;  /* 0x0000000000037919 */ /* 0x002e620000002100 */
[----:B------:R-:W-:-:S05]  /*4b20*/  IMAD R120, R120, R8, RZ ;  /* 0x0000000878787224 */ /* 0x000fca00078e02ff */
[----:B------:R3:W-:Y:S04]  /*4b30*/  STL [R1+0x64], R120 ;  /* 0x0000647801007387 */ /* 0x0007e80000100800 */
[----:B------:R4:W-:Y:S04]  /*4b40*/  STL [R1+0x60], R95 ;  /* 0x0000605f01007387 */ /* 0x0009e80000100800 */
[----:B------:R4:W-:Y:S01]  /*4b50*/  STL [R1+0x5c], R91 ;  /* 0x00005c5b01007387 */ /* 0x0009e20000100800 */
[----:B-1----:R-:W-:-:S04]  /*4b60*/  SHF.R.U32.HI R3, RZ, 0x8, R3 ;  /* 0x00000008ff037819 */ /* 0x002fc80000011603 */
[----:B------:R-:W-:-:S04]  /*4b70*/  SGXT.U32 R3, R3, 0x1 ;  /* 0x000000010303781a */ /* 0x000fc80000000000 */
[C---:B---3--:R-:W-:Y:S02]  /*4b80*/  LOP3.LUT R120, R3.reuse, 0x34, RZ, 0xfc, !PT ;  /* 0x0000003403787812 */ /* 0x048fe400078efcff */
[C---:B----4-:R-:W-:Y:S02]  /*4b90*/  LOP3.LUT R95, R3.reuse, 0x32, RZ, 0xfc, !PT ;  /* 0x00000032035f7812 */ /* 0x050fe400078efcff */
[----:B------:R-:W-:Y:S02]  /*4ba0*/  LOP3.LUT R91, R3, 0x30, RZ, 0xfc, !PT ;  /* 0x00000030035b7812 */ /* 0x000fe400078efcff */
[----:B------:R-:W1:Y:S02]  /*4bb0*/  S2R R3, SR_TID.X ;  /* 0x0000000000037919 */ /* 0x000e640000002100 */
[----:B-1----:R-:W-:-:S04]  /*4bc0*/  SHF.R.U32.HI R3, RZ, 0x8, R3 ;  /* 0x00000008ff037819 */ /* 0x002fc80000011603 */
[----:B------:R-:W-:-:S04]  /*4bd0*/  SGXT.U32 R3, R3, 0x1 ;  /* 0x000000010303781a */ /* 0x000fc80000000000 */
[----:B------:R-:W-:-:S05]  /*4be0*/  LOP3.LUT R3, R3, 0x36, RZ, 0xfc, !PT ;  /* 0x0000003603037812 */ /* 0x000fca00078efcff */
[----:B------:R-:W-:-:S05]  /*4bf0*/  IMAD R3, R3, R8, RZ ;  /* 0x0000000803037224 */ /* 0x000fca00078e02ff */
[----:B------:R1:W-:Y:S02]  /*4c00*/  STL [R1+0x58], R3 ;  /* 0x0000580301007387 */ /* 0x0003e40000100800 */
[----:B-1----:R-:W1:Y:S01]  /*4c10*/  S2R R3, SR_TID.X ;  /* 0x0000000000037919 */ /* 0x002e620000002100 */
[-C--:B------:R-:W-:Y:S02]  /*4c20*/  IMAD R120, R120, R8.reuse, RZ ;  /* 0x0000000878787224 */ /* 0x080fe400078e02ff */
[-C--:B------:R-:W-:Y:S02]  /*4c30*/  IMAD R95, R95, R8.reuse, RZ ;  /* 0x000000085f5f7224 */ /* 0x080fe400078e02ff */
[----:B------:R-:W-:Y:S01]  /*4c40*/  IMAD R91, R91, R8, RZ ;  /* 0x000000085b5b7224 */ /* 0x000fe200078e02ff */
        /* <DEDUP_REMOVED lines=25> */
[----:B--2---:R-:W-:Y:S02]  /*4de0*/  LOP3.LUT R91, R3, 0x20, RZ, 0xfc, !PT ;  /* 0x00000020035b7812 */ /* 0x004fe400078efcff */
        /* <DEDUP_REMOVED lines=8> */
[----:B------:R-:W-:-:S03]  /*4e70*/  IMAD R95, R95, R8, RZ ;  /* 0x000000085f5f7224 */ /* 0x000fc600078e02ff */
[----:B------:R2:W-:Y:S04]  /*4e80*/  STL [R1+0x34], R120 ;  /* 0x0000347801007387 */ /* 0x0005e80000100800 */
[----:B------:R-:W-:Y:S01]  /*4e90*/  STL [R1+0x30], R95 ;  /* 0x0000305f01007387 */ /* 0x000fe20000100800 */
[----:B--2---:R-:W-:-:S05]  /*4ea0*/  IMAD R120, R91, R8, RZ ;  /* 0x000000085b787224 */ /* 0x004fca00078e02ff */
[----:B------:R2:W-:Y:S01]  /*4eb0*/  STL [R1+0x2c], R120 ;  /* 0x00002c7801007387 */ /* 0x0005e20000100800 */
[----:B-1----:R-:W-:-:S04]  /*4ec0*/  SHF.R.U32.HI R3, RZ, 0x8, R3 ;  /* 0x00000008ff037819 */ /* 0x002fc80000011603 */
[----:B------:R-:W-:Y:S01]  /*4ed0*/  SGXT.U32 R3, R3, 0x1 ;  /* 0x000000010303781a */ /* 0x000fe20000000000 */
[----:B--2---:R-:W-:-:S03]  /*4ee0*/  IMAD R120, R96, R8, RZ ;  /* 0x0000000860787224 */ /* 0x004fc600078e02ff */
[C---:B------:R-:W-:Y:S02]  /*4ef0*/  LOP3.LUT R95, R3.reuse, 0x1a, RZ, 0xfc, !PT ;  /* 0x0000001a035f7812 */ /* 0x040fe400078efcff */
[----:B------:R-:W-:Y:S01]  /*4f00*/  LOP3.LUT R91, R3, 0x18, RZ, 0xfc, !PT ;  /* 0x00000018035b7812 */ /* 0x000fe200078efcff */
[-C--:B------:R-:W-:Y:S02]  /*4f10*/  IMAD R96, R97, R8.reuse, RZ ;  /* 0x0000000861607224 */ /* 0x080fe400078e02ff */
[-C--:B------:R-:W-:Y:S02]  /*4f20*/  IMAD R95, R95, R8.reuse, RZ ;  /* 0x000000085f5f7224 */ /* 0x080fe400078e02ff */
[----:B------:R-:W-:Y:S01]  /*4f30*/  IMAD R8, R91, R8, RZ ;  /* 0x000000085b087224 */ /* 0x000fe200078e02ff */
[----:B------:R-:W-:Y:S01]  /*4f40*/  STL [R1+0x28], R120 ;  /* 0x0000287801007387 */ /* 0x000fe20000100800 */
[----:B------:R-:W-:-:S03]  /*4f50*/  IADD3 R7, P6, R7, UR10, RZ ;  /* 0x0000000a07077c10 */ /* 0x000fc6000ffde0ff */
[----:B------:R-:W-:Y:S01]  /*4f60*/  STL [R1+0x24], R96 ;  /* 0x0000246001007387 */ /* 0x000fe20000100800 */
[----:B------:R-:W-:-:S03]  /*4f70*/  IADD3.X R15, R15, UR11, RZ, P6, !PT ;  /* 0x0000000b0f0f7c10 */ /* 0x000fc6000b7fe4ff */
[----:B------:R-:W-:Y:S01]  /*4f80*/  STL [R1+0x20], R95 ;  /* 0x0000205f01007387 */ /* 0x000fe20000100800 */
[----:B------:R-:W-:-:S03]  /*4f90*/  IADD3 R9, P4, R9, UR10, RZ ;  /* 0x0000000a09097c10 */ /* 0x000fc6000ff9e0ff */
[----:B------:R1:W-:Y:S01]  /*4fa0*/  STL [R1+0x1c], R8 ;  /* 0x00001c0801007387 */ /* 0x0003e20000100800 */
[----:B------:R-:W-:Y:S02]  /*4fb0*/  IADD3 R10, P3, R10, UR10, RZ ;  /* 0x0000000a0a0a7c10 */ /* 0x000fe4000ff7e0ff */
[----:B------:R-:W-:Y:S02]  /*4fc0*/  IADD3 R12, P6, R12, UR10, RZ ;  /* 0x0000000a0c0c7c10 */ /* 0x000fe4000ffde0ff */
[----:B------:R-:W-:Y:S02]  /*4fd0*/  IADD3.X R17, R17, UR11, RZ, P4, !PT ;  /* 0x0000000b11117c10 */ /* 0x000fe4000a7fe4ff */
[----:B-1----:R-:W-:Y:S02]  /*4fe0*/  IADD3 R8, P5, R11, UR10, RZ ;  /* 0x0000000a0b087c10 */ /* 0x002fe4000ffbe0ff */
[----:B------:R-:W-:Y:S02]  /*4ff0*/  IADD3 R11, P2, R25, UR10, RZ ;  /* 0x0000000a190b7c10 */ /* 0x000fe4000ff5e0ff */
[----:B------:R-:W-:-:S02]  /*5000*/  IADD3.X R16, R16, UR11, RZ, P5, !PT ;  /* 0x0000000b10107c10 */ /* 0x000fc4000affe4ff */
[----:B------:R-:W-:Y:S02]  /*5010*/  IADD3.X R18, R18, UR11, RZ, P3, !PT ;  /* 0x0000000b12127c10 */ /* 0x000fe40009ffe4ff */
[----:B------:R-:W-:Y:S02]  /*5020*/  IADD3.X R19, R19, UR11, RZ, P2, !PT ;  /* 0x0000000b13137c10 */ /* 0x000fe400097fe4ff */
[----:B------:R-:W-:Y:S02]  /*5030*/  IADD3.X R20, R20, UR11, RZ, P6, !PT ;  /* 0x0000000b14147c10 */ /* 0x000fe4000b7fe4ff */
[----:B------:R-:W-:Y:S02]  /*5040*/  LEA R94, P1, R5, R94, 0x3 ;  /* 0x0000005e055e7211 */ /* 0x000fe400078218ff */
[----:B------:R-:W-:Y:S02]  /*5050*/  SHF.R.S32.HI R120, RZ, 0x1f, R5 ;  /* 0x0000001fff787819 */ /* 0x000fe40000011405 */
[----:B------:R-:W-:-:S02]  /*5060*/  IADD3 R14, P5, R14, UR10, RZ ;  /* 0x0000000a0e0e7c10 */ /* 0x000fc4000ffbe0ff */
[----:B------:R-:W-:Y:S02]  /*5070*/  IADD3 R13, P4, R13, UR10, RZ ;  /* 0x0000000a0d0d7c10 */ /* 0x000fe4000ff9e0ff */
[----:B------:R-:W-:Y:S02]  /*5080*/  IADD3 R98, P3, R98, UR10, RZ ;  /* 0x0000000a62627c10 */ /* 0x000fe4000ff7e0ff */
[----:B------:R-:W-:Y:S02]  /*5090*/  IADD3 R100, P2, R100, UR10, RZ ;  /* 0x0000000a64647c10 */ /* 0x000fe4000ff5e0ff */
[----:B------:R-:W-:Y:S02]  /*50a0*/  IADD3 R102, P6, R102, UR10, RZ ;  /* 0x0000000a66667c10 */ /* 0x000fe4000ffde0ff */
[----:B------:R-:W-:Y:S02]  /*50b0*/  SHF.R.S32.HI R74, RZ, 0x1f, R117 ;  /* 0x0000001fff4a7819 */ /* 0x000fe40000011475 */
[----:B------:R-:W-:-:S02]  /*50c0*/  SHF.R.S32.HI R75, RZ, 0x1f, R114 ;  /* 0x0000001fff4b7819 */ /* 0x000fc40000011472 */
[----:B------:R-:W-:Y:S02]  /*50d0*/  IADD3 R94, P0, R94, UR8, RZ ;  /* 0x000000085e5e7c10 */ /* 0x000fe4000ff1e0ff */
[----:B------:R-:W-:Y:S02]  /*50e0*/  IADD3.X R21, R21, UR11, RZ, P5, !PT ;  /* 0x0000000b15157c10 */ /* 0x000fe4000affe4ff */
[----:B------:R-:W-:Y:S02]  /*50f0*/  IADD3.X R22, R22, UR11, RZ, P4, !PT ;  /* 0x0000000b16167c10 */ /* 0x000fe4000a7fe4ff */
[----:B------:R-:W-:Y:S02]  /*5100*/  IADD3.X R23, R23, UR11, RZ, P3, !PT ;  /* 0x0000000b17177c10 */ /* 0x000fe40009ffe4ff */
[----:B------:R-:W-:Y:S02]  /*5110*/  IADD3.X R99, R99, UR11, RZ, P2, !PT ;  /* 0x0000000b63637c10 */ /* 0x000fe400097fe4ff */
[----:B------:R-:W-:-:S02]  /*5120*/  IADD3.X R101, R101, UR11, RZ, P6, !PT ;  /* 0x0000000b65657c10 */ /* 0x000fc4000b7fe4ff */
[----:B------:R-:W-:Y:S02]  /*5130*/  LEA.HI.X R24, R5, R24, R120, 0x3, P1 ;  /* 0x0000001805187211 */ /* 0x000fe400008f1c78 */
[----:B------:R-:W-:Y:S02]  /*5140*/  SHF.R.S32.HI R76, RZ, 0x1f, R115 ;  /* 0x0000001fff4c7819 */ /* 0x000fe40000011473 */
[----:B------:R-:W-:Y:S02]  /*5150*/  SHF.R.S32.HI R77, RZ, 0x1f, R116 ;  /* 0x0000001fff4d7819 */ /* 0x000fe40000011474 */
[----:B------:R-:W-:Y:S02]  /*5160*/  SHF.R.S32.HI R78, RZ, 0x1f, R118 ;  /* 0x0000001fff4e7819 */ /* 0x000fe40000011476 */
[----:B------:R-:W-:Y:S02]  /*5170*/  SHF.R.S32.HI R113, RZ, 0x6, R113 ;  /* 0x00000006ff717819 */ /* 0x000fe40000011471 */
[----:B------:R-:W-:-:S02]  /*5180*/  IADD3 R104, P5, R104, UR10, RZ ;  /* 0x0000000a68687c10 */ /* 0x000fc4000ffbe0ff */
[----:B------:R-:W-:Y:S02]  /*5190*/  IADD3 R106, P4, R106, UR10, RZ ;  /* 0x0000000a6a6a7c10 */ /* 0x000fe4000ff9e0ff */
[----:B------:R-:W-:Y:S02]  /*51a0*/  IADD3 R108, P3, R108, UR10, RZ ;  /* 0x0000000a6c6c7c10 */ /* 0x000fe4000ff7e0ff */
[----:B------:R-:W-:Y:S02]  /*51b0*/  IADD3 R110, P2, R110, UR10, RZ ;  /* 0x0000000a6e6e7c10 */ /* 0x000fe4000ff5e0ff */
[----:B------:R-:W-:Y:S02]  /*51c0*/  IADD3 R112, P6, R112, UR10, RZ ;  /* 0x0000000a70707c10 */ /* 0x000fe4000ffde0ff */
[----:B------:R-:W-:Y:S02]  /*51d0*/  SHF.L.U64.HI R96, R117, 0x2, R74 ;  /* 0x0000000275607819 */ /* 0x000fe4000001024a */
[----:B------:R-:W-:Y:S01]  /*51e0*/  SHF.L.U64.HI R91, R114, 0x2, R75 ;  /* 0x00000002725b7819 */ /* 0x000fe2000001024b */
[----:B------:R-:W-:Y:S01]  /*51f0*/  VIADD R88, R88, 0xffffff80 ;  /* 0xffffff8058587836 */ /* 0x000fe20000000000 */
[----:B------:R-:W-:-:S02]  /*5200*/  IADD3.X R95, R24, UR9, RZ, P0, !PT ;  /* 0x00000009185f7c10 */ /* 0x000fc400087fe4ff */
[----:B------:R-:W-:Y:S02]  /*5210*/  CS2R R24, SRZ ;  /* 0x0000000000187805 */ /* 0x000fe4000001ff00 */
[C---:B------:R-:W-:Y:S01]  /*5220*/  SHF.L.U64.HI R89, R90.reuse, 0x2, R89 ;  /* 0x000000025a597819 */ /* 0x040fe20000010259 */
[----:B------:R-:W-:Y:S01]  /*5230*/  IMAD.SHL.U32 R90, R90, 0x4, RZ ;  /* 0x000000045a5a7824 */ /* 0x000fe200078e00ff */
[----:B------:R-:W-:Y:S02]  /*5240*/  SHF.L.U64.HI R97, R115, 0x2, R76 ;  /* 0x0000000273617819 */ /* 0x000fe4000001024c */
[----:B------:R-:W-:Y:S02]  /*5250*/  CS2R R26, SRZ ;  /* 0x00000000001a7805 */ /* 0x000fe4000001ff00 */
[----:B------:R-:W-:Y:S02]  /*5260*/  SHF.L.U64.HI R96, R116, 0x2, R77 ;  /* 0x0000000274607819 */ /* 0x000fe4000001024d */
[----:B------:R-:W-:-:S02]  /*5270*/  CS2R R28, SRZ ;  /* 0x00000000001c7805 */ /* 0x000fc4000001ff00 */
[----:B------:R-:W-:Y:S02]  /*5280*/  SHF.L.U64.HI R91, R118, 0x2, R78 ;  /* 0x00000002765b7819 */ /* 0x000fe4000001024e */
[----:B------:R-:W-:Y:S02]  /*5290*/  CS2R R30, SRZ ;  /* 0x00000000001e7805 */ /* 0x000fe4000001ff00 */
[----:B------:R-:W-:Y:S02]  /*52a0*/  IADD3.X R103, R103, UR11, RZ, P5, !PT ;  /* 0x0000000b67677c10 */ /* 0x000fe4000affe4ff */
[----:B------:R-:W-:Y:S02]  /*52b0*/  CS2R R32, SRZ ;  /* 0x0000000000207805 */ /* 0x000fe4000001ff00 */
[----:B------:R-:W-:Y:S02]  /*52c0*/  IADD3.X R105, R105, UR11, RZ, P4, !PT ;  /* 0x0000000b69697c10 */ /* 0x000fe4000a7fe4ff */
[----:B------:R-:W-:-:S02]  /*52d0*/  CS2R R34, SRZ ;  /* 0x0000000000227805 */ /* 0x000fc4000001ff00 */
[----:B------:R-:W-:Y:S02]  /*52e0*/  IADD3.X R107, R107, UR11, RZ, P3, !PT ;  /* 0x0000000b6b6b7c10 */ /* 0x000fe40009ffe4ff */
[----:B------:R-:W-:Y:S02]  /*52f0*/  CS2R R36, SRZ ;  /* 0x0000000000247805 */ /* 0x000fe4000001ff00 */
[----:B------:R-:W-:Y:S02]  /*5300*/  IADD3.X R109, R109, UR11, RZ, P2, !PT ;  /* 0x0000000b6d6d7c10 */ /* 0x000fe400097fe4ff */
[----:B------:R-:W-:Y:S02]  /*5310*/  CS2R R38, SRZ ;  /* 0x0000000000267805 */ /* 0x000fe4000001ff00 */
[----:B------:R-:W-:Y:S02]  /*5320*/  IADD3.X R111, R111, UR11, RZ, P6, !PT ;  /* 0x0000000b6f6f7c10 */ /* 0x000fe4000b7fe4ff */
        /* <DEDUP_REMOVED lines=17> */
[----:B------:R-:W-:Y:S02]  /*5440*/  SHF.L.U64.HI R120, R5, 0x2, R120 ;  /* 0x0000000205787819 */ /* 0x000fe40000010278 */
[----:B------:R-:W-:-:S02]  /*5450*/  CS2R R74, SRZ ;  /* 0x00000000004a7805 */ /* 0x000fc4000001ff00 */
[----:B------:R-:W-:Y:S02]  /*5460*/  CS2R R76, SRZ ;  /* 0x00000000004c7805 */ /* 0x000fe4000001ff00 */
[----:B------:R-:W-:Y:S02]  /*5470*/  CS2R R78, SRZ ;  /* 0x00000000004e7805 */ /* 0x000fe4000001ff00 */
[----:B------:R-:W-:Y:S02]  /*5480*/  CS2R R80, SRZ ;  /* 0x0000000000507805 */ /* 0x000fe4000001ff00 */
[----:B------:R-:W-:Y:S02]  /*5490*/  CS2R R82, SRZ ;  /* 0x0000000000527805 */ /* 0x000fe4000001ff00 */
[----:B------:R-:W-:Y:S02]  /*54a0*/  CS2R R84, SRZ ;  /* 0x0000000000547805 */ /* 0x000fe4000001ff00 */
[----:B------:R-:W-:Y:S01]  /*54b0*/  CS2R R86, SRZ ;  /* 0x0000000000567805 */ /* 0x000fe2000001ff00 */
[----:B------:R-:W-:Y:S01]  /*54c0*/  VIADD R91, R113, 0xfffffffe ;  /* 0xfffffffe715b7836 */ /* 0x000fe20000000000 */
[----:B------:R-:W-:Y:S01]  /*54d0*/  UMOV UR12, 0x1 ;  /* 0x00000001000c7882 */ /* 0x000fe20000000000 */
[----:B------:R-:W-:Y:S01]  /*54e0*/  UMOV UR13, 0xffffffff ;  /* 0xffffffff000d7882 */ /* 0x000fe20000000000 */
[----:B------:R-:W-:-:S05]  /*54f0*/  UMOV UR4, URZ ;  /* 0x0000003f00047c82 */ /* 0x000fca0008000000 */
.L_x_1:
[----:B------:R-:W-:Y:S01]  /*5500*/  UIADD3 UR13, UR13, 0x1, URZ ;  /* 0x000000010d0d7890 */ /* 0x000fe2000fffe03f */
[----:B------:R-:W-:-:S04]  /*5510*/  DEPBAR.LE SB0, 0x2 ;  /* 0x000080800000791a */ /* 0x000fc80000000000 */
[----:B------:R-:W-:Y:S01]  /*5520*/  BAR.SYNC.DEFER_BLOCKING 0x0 ;  /* 0x0000000000007b1d */ /* 0x000fe20000010000 */
[----:B------:R-:W-:Y:S01]  /*5530*/  UISETP.GT.AND UP0, UPT, UR13, 0x2, UPT ;  /* 0x000000020d00788c */ /* 0x000fe2000bf04270 */
[----:B------:R-:W-:Y:S01]  /*5540*/  VIADD R91, R113, 0xfffffffe ;  /* 0xfffffffe715b7836 */ /* 0x000fe20000000000 */
[----:B------:R-:W-:Y:S01]  /*5550*/  USHF.L.U32 UR5, UR16, 0x7, URZ ;  /* 0x0000000710057899 */ /* 0x000fe2000800063f */
[----:B------:R-:W-:Y:S01]  /*5560*/  ISETP.GE.AND P1, PT, R3, R88, PT ;  /* 0x000000580300720c */ /* 0x000fe20003f26270 */
[----:B------:R-:W-:Y:S01]  /*5570*/  USEL UR13, UR13, URZ, !UP0 ;  /* 0x0000003f0d0d7287 */ /* 0x000fe2000c000000 */
[----:B------:R-:W-:Y:S01]  /*5580*/  LEA R96, P2, R118, R94, 0x2 ;  /* 0x0000005e76607211 */ /* 0x000fe200078410ff */
[----:B------:R-:W-:Y:S01]  /*5590*/  ULOP3.LUT UR8, UR5, 0x600, URZ, 0xc0, !UPT ;  /* 0x0000060005087892 */ /* 0x000fe2000f8ec03f */
[----:B------:R-:W-:Y:S01]  /*55a0*/  ISETP.LE.AND P0, PT, R91, UR4, PT ;  /* 0x000000045b007c0c */ /* 0x000fe2000bf03270 */
[----:B------:R-:W-:Y:S01]  /*55b0*/  ULEA UR6, UR13, UR7, 0xf ;  /* 0x000000070d067291 */ /* 0x000fe2000f8e783f */
[----:B------:R-:W-:Y:S01]  /*55c0*/  SEL R91, RZ, 0x4, P1 ;  /* 0x00000004ff5b7807 */ /* 0x000fe20000800000 */
[----:B------:R-:W-:-:S02]  /*55d0*/  ULEA UR5, UR13, UR7, 0x10 ;  /* 0x000000070d057291 */ /* 0x000fc4000f8e803f */
[----:B------:R-:W-:Y:S01]  /*55e0*/  UIADD3 UR6, UR6, 0x30000, URZ ;  /* 0x0003000006067890 */ /* 0x000fe2000fffe03f */
[----:B------:R-:W-:Y:S01]  /*55f0*/  SEL R91, R91, RZ, !P0 ;  /* 0x000000ff5b5b7207 */ /* 0x000fe20004000000 */
[----:B------:R-:W-:Y:S02]  /*5600*/  ULEA.HI UR5, UR5, UR8, URZ, 0x1c ;  /* 0x0000000805057291 */ /* 0x000fe4000f8fe03f */
[----:B------:R-:W-:Y:S01]  /*5610*/  USHF.R.U32.HI UR6, URZ, 0x4, UR6 ;  /* 0x000000043f067899 */ /* 0x000fe20008011606 */
[----:B------:R-:W-:Y:S01]  /*5620*/  ISETP.NE.U32.AND P1, PT, R91, RZ, PT ;  /* 0x000000ff5b00720c */ /* 0x000fe20003f25070 */
[----:B------:R-:W-:Y:S01]  /*5630*/  ULOP3.LUT UR8, UR5, 0x3fff, URZ, 0xc0, !UPT ;  /* 0x00003fff05087892 */ /* 0x000fe2000f8ec03f */
[----:B------:R-:W-:Y:S01]  /*5640*/  SHF.R.S32.HI R91, RZ, 0x1f, R118 ;  /* 0x0000001fff5b7819 */ /* 0x000fe20000011476 */
[----:B------:R-:W-:Y:S01]  /*5650*/  USGXT.U32 UR10, UR6, 0xe ;  /* 0x0000000e060a789a */ /* 0x000fe20008000000 */
[----:B------:R-:W-:Y:S01]  /*5660*/  UMOV UR9, 0x40000040 ;  /* 0x4000004000097882 */ /* 0x000fe20000000000 */
[----:B------:R-:W-:Y:S01]  /*5670*/  WARPGROUP.ARRIVE ;  /* 0x00000000000079c5 */ /* 0x000fe20000000000 */
[----:B------:R-:W-:Y:S01]  /*5680*/  UMOV UR11, 0x40000040 ;  /* 0x40000040000b7882 */ /* 0x000fe20000000000 */
[----:B------:R-:W-:Y:S01]  /*5690*/  UMOV UR5, URZ ;  /* 0x0000003f00057c82 */ /* 0x000fe20008000000 */
[----:B------:R-:W-:Y:S01]  /*56a0*/  UMOV UR6, URZ ;  /* 0x0000003f00067c82 */ /* 0x000fe20008000000 */
[----:B------:R-:W-:Y:S01]  /*56b0*/  UIADD3 UR12, UR12, 0x1, URZ ;  /* 0x000000010c0c7890 */ /* 0x000fe2000fffe03f */
[----:B------:R-:W-:-:S02]  /*56c0*/  SHF.L.U64.HI R91, R118, 0x2, R91 ;  /* 0x00000002765b7819 */ /* 0x000fc4000001025b */
[----:B------:R-:W-:Y:S01]  /*56d0*/  HGMMA.64x128x8.F32.TF32 R24, gdesc[UR8], R24 ;  /* 0x05e00000081879f0 */ /* 0x000fe20008702818 */
[----:B------:R-:W-:Y:S02]  /*56e0*/  UIADD3 UR8, UP0, UR8, 0x2, URZ ;  /* 0x0000000208087890 */ /* 0x000fe4000ff1e03f */
[----:B------:R-:W-:Y:S01]  /*56f0*/  UIADD3 UR10, UP1, UR10, 0x2, URZ ;  /* 0x000000020a0a7890 */ /* 0x000fe2000ff3e03f */
[----:B------:R-:W-:Y:S01]  /*5700*/  IMAD.X R97, R95, 0x1, R91, P2 ;  /* 0x000000015f617824 */ /* 0x000fe200010e065b */
[----:B------:R-:W-:Y:S02]  /*5710*/  UIADD3.X UR9, UR5, 0x40000040, URZ, UP0, !UPT ;  /* 0x4000004005097890 */ /* 0x000fe400087fe43f */
[----:B------:R-:W-:Y:S02]  /*5720*/  UIADD3.X UR11, UR6, 0x40000040, URZ, UP1, !UPT ;  /* 0x40000040060b7890 */ /* 0x000fe40008ffe43f */
[----:B------:R-:W-:Y:S02]  /*5730*/  UIADD3.64 UR20, UR8, 0x2, URZ ;  /* 0x0000000208147897 */ /* 0x000fe4000fffe03f */
[----:B------:R-:W-:-:S02]  /*5740*/  UIADD3.64 UR22, UR10, 0x2, URZ ;  /* 0x000000020a167897 */ /* 0x000fc4000fffe03f */
[----:B------:R-:W-:-:S04]  /*5750*/  UISETP.GT.AND UP0, UPT, UR12, 0x2, UPT ;  /* 0x000000020c00788c */ /* 0x000fc8000bf04270 */
[----:B------:R-:W-:-:S04]  /*5760*/  USEL UR12, UR12, URZ, !UP0 ;  /* 0x0000003f0c0c7287 */ /* 0x000fc8000c000000 */
[----:B------:R-:W-:-:S06]  /*5770*/  ULEA UR5, UR12, UR7, 0x10 ;  /* 0x000000070c057291 */ /* 0x000fcc000f8e803f */
[----:B------:R-:W-:Y:S01]  /*5780*/  VIADD R91, R2, UR5 ;  /* 0x00000005025b7c36 */ /* 0x000fe20008000000 */
[----:B------:R-:W-:-:S12]  /*5790*/  HGMMA.64x128x8.F32.TF32 R24, gdesc[UR8], R24 ;  /* 0x05e00000081879f0 */ /* 0x000fd80008702818 */
[----:B------:R-:W-:Y:S01]  /*57a0*/  HGMMA.64x128x8.F32.TF32 R24, gdesc[UR20], R24 ;  /* 0x05e00000141879f0 */ /* 0x000fe20008702818 */
[----:B------:R-:W-:Y:S02]  /*57b0*/  UIADD3.64 UR20, UR8, 0x4, URZ ;  /* 0x0000000408147897 */ /* 0x000fe4000fffe03f */
[----:B------:R-:W-:-:S09]  /*57c0*/  UIADD3.64 UR22, UR10, 0x4, URZ ;  /* 0x000000040a167897 */ /* 0x000fd2000fffe03f */
        /* <DEDUP_REMOVED lines=8> */
[----:B------:R-:W-:Y:S02]  /*5850*/  UIADD3.64 UR22, UR10, 0x402, URZ ;  /* 0x000004020a167897 */ /* 0x000fe4000fffe03f */
[----:B------:R-:W-:Y:S02]  /*5860*/  UIADD3.64 UR8, UR8, 0x804, URZ ;  /* 0x0000080408087897 */ /* 0x000fe4000fffe03f */
[----:B------:R-:W-:-:S05]  /*5870*/  UIADD3.64 UR10, UR10, 0x404, URZ ;  /* 0x000004040a0a7897 */ /* 0x000fca000fffe03f */
[----:B------:R-:W-:-:S12]  /*5880*/  HGMMA.64x128x8.F32.TF32 R24, gdesc[UR20], R24 ;  /* 0x05e00000141879f0 */ /* 0x000fd80008702818 */
[----:B------:R-:W-:Y:S03]  /*5890*/  HGMMA.64x128x8.F32.TF32 R24, gdesc[UR8], R24, gsb0 ;  /* 0x05e00000081879f0 */ /* 0x000fe60008002818 */
[----:B------:R-:W-:Y:S02]  /*58a0*/  WARPGROUP.DEPBAR.LE gsb0, 0x1 ;  /* 0x00008000000079c5 */ /* 0x000fe40000010100 */
[----:B------:R-:W-:Y:S06]  /*58b0*/  BAR.SYNC.DEFER_BLOCKING 0x0 ;  /* 0x0000000000007b1d */ /* 0x000fec0000010000 */
[----:B------:R-:W-:Y:S01]  /*58c0*/  @!PT LDS RZ, [RZ] ;  /* 0x00000000fffff984 */ /* 0x000fe20000000800 */
[----:B------:R-:W-:Y:S01]  /*58d0*/  @!PT LDS RZ, [RZ] ;  /* 0x00000000fffff984 */ /* 0x000fe20000000800 */
[----:B------:R-:W-:Y:S01]  /*58e0*/  @!PT LDS RZ, [RZ] ;  /* 0x00000000fffff984 */ /* 0x000fe20000000800 */
[----:B------:R1:W-:Y:S02]  /*58f0*/  LDGSTS.E [R91], desc[UR14][R96.64], P1 ;  /* 0x00000000605b7fae */ /* 0x0003e4000892184e */
[----:B-1----:R-:W-:-:S04]  /*5900*/  LOP3.LUT R97, R3, 0x2, RZ, 0xfc, !PT ;  /* 0x0000000203617812 */ /* 0x002fc800078efcff */
[----:B------:R-:W-:Y:S02]  /*5910*/  ISETP.GE.AND P1, PT, R97, R88, PT ;  /* 0x000000586100720c */ /* 0x000fe40003f26270 */
[----:B------:R-:W-:Y:S02]  /*5920*/  SHF.R.S32.HI R97, RZ, 0x1f, R116 ;  /* 0x0000001fff617819 */ /* 0x000fe40000011474 */
[----:B------:R-:W-:Y:S02]  /*5930*/  SEL R96, RZ, 0x4, P1 ;  /* 0x00000004ff607807 */ /* 0x000fe40000800000 */
[----:B------:R-:W-:Y:S02]  /*5940*/  SHF.L.U64.HI R97, R116, 0x2, R97 ;  /* 0x0000000274617819 */ /* 0x000fe40000010261 */
[----:B------:R-:W-:-:S04]  /*5950*/  SEL R96, R96, RZ, !P0 ;  /* 0x000000ff60607207 */ /* 0x000fc80004000000 */
[----:B------:R-:W-:Y:S02]  /*5960*/  ISETP.NE.U32.AND P1, PT, R96, RZ, PT ;  /* 0x000000ff6000720c */ /* 0x000fe40003f25070 */
[----:B------:R-:W-:-:S05]  /*5970*/  LEA R96, P2, R116, R94, 0x2 ;  /* 0x0000005e74607211 */ /* 0x000fca00078410ff */
[----:B------:R-:W-:-:S06]  /*5980*/  IMAD.X R97, R95, 0x1, R97, P2 ;  /* 0x000000015f617824 */ /* 0x000fcc00010e0661 */
[----:B------:R1:W-:Y:S04]  /*5990*/  LDGSTS.E [R91+0x8], desc[UR14][R96.64], P1 ;  /* 0x00008000605b7fae */ /* 0x0003e8000892184e */
[----:B------:R-:W2:Y:S01]  /*59a0*/  LDL R97, [R1+0x2c] ;  /* 0x00002c0001617983 */ /* 0x000ea20000100800 */
[----:B-1----:R-:W-:-:S04]  /*59b0*/  LOP3.LUT R96, R3, 0x20, RZ, 0xfc, !PT ;  /* 0x0000002003607812 */ /* 0x002fc800078efcff */
[----:B------:R-:W-:-:S04]  /*59c0*/  ISETP.GE.AND P1, PT, R96, R88, PT ;  /* 0x000000586000720c */ /* 0x000fc80003f26270 */
[----:B------:R-:W-:-:S04]  /*59d0*/  SEL R96, RZ, 0x4, P1 ;  /* 0x00000004ff607807 */ /* 0x000fc80000800000 */
[----:B------:R-:W-:-:S04]  /*59e0*/  SEL R96, R96, RZ, !P0 ;  /* 0x000000ff60607207 */ /* 0x000fc80004000000 */
[----:B------:R-:W-:Y:S01]  /*59f0*/  ISETP.NE.U32.AND P1, PT, R96, RZ, PT ;  /* 0x000000ff6000720c */ /* 0x000fe20003f25070 */
[----:B--2---:R-:W-:-:S12]  /*5a00*/  IMAD.WIDE R96, R97, 0x4, R94 ;  /* 0x0000000461607825 */ /* 0x004fd800078e025e */
        /* <DEDUP_REMOVED lines=8> */
[----:B------:R1:W-:Y:S02]  /*5a90*/  LDGSTS.E [R91+0x8008], desc[UR14][R96.64], P1 ;  /* 0x08008000605b7fae */ /* 0x0003e4000892184e */
[----:B-1----:R-:W-:-:S04]  /*5aa0*/  LOP3.LUT R97, R3, 0x4, RZ, 0xfc, !PT ;  /* 0x0000000403617812 */ /* 0x002fc800078efcff */
[----:B------:R-:W-:-:S04]  /*5ab0*/  ISETP.GE.AND P1, PT, R97, R88, PT ;  /* 0x000000586100720c */ /* 0x000fc80003f26270 */
[----:B------:R-:W-:-:S04]  /*5ac0*/  SEL R91, RZ, 0x4, P1 ;  /* 0x00000004ff5b7807 */ /* 0x000fc80000800000 */
[----:B------:R-:W-:Y:S02]  /*5ad0*/  SEL R91, R91, RZ, !P0 ;  /* 0x000000ff5b5b7207 */ /* 0x000fe40004000000 */
[----:B------:R-:W-:Y:S02]  /*5ae0*/  SHF.R.S32.HI R97, RZ, 0x1f, R115 ;  /* 0x0000001fff617819 */ /* 0x000fe40000011473 */
[----:B------:R-:W-:Y:S02]  /*5af0*/  ISETP.NE.U32.AND P1, PT, R91, RZ, PT ;  /* 0x000000ff5b00720c */ /* 0x000fe40003f25070 */
[----:B------:R-:W-:Y:S02]  /*5b00*/  LOP3.LUT R91, R2, 0x10, RZ, 0x3c, !PT ;  /* 0x00000010025b7812 */ /* 0x000fe400078e3cff */
[C---:B------:R-:W-:Y:S02]  /*5b10*/  LEA R96, P2, R115.reuse, R94, 0x2 ;  /* 0x0000005e73607211 */ /* 0x040fe400078410ff */
[----:B------:R-:W-:Y:S01]  /*5b20*/  SHF.L.U64.HI R97, R115, 0x2, R97 ;  /* 0x0000000273617819 */ /* 0x000fe20000010261 */
[----:B------:R-:W-:-:S04]  /*5b30*/  VIADD R91, R91, UR5 ;  /* 0x000000055b5b7c36 */ /* 0x000fc80008000000 */
[----:B------:R-:W-:-:S05]  /*5b40*/  IMAD.X R97, R95, 0x1, R97, P2 ;  /* 0x000000015f617824 */ /* 0x000fca00010e0661 */
[----:B------:R1:W-:Y:S02]  /*5b50*/  LDGSTS.E [R91], desc[UR14][R96.64], P1 ;  /* 0x00000000605b7fae */ /* 0x0003e4000892184e */
[----:B-1----:R-:W-:-:S04]  /*5b60*/  LOP3.LUT R97, R3, 0x6, RZ, 0xfc, !PT ;  /* 0x0000000603617812 */ /* 0x002fc800078efcff */
[----:B------:R-:W-:-:S04]  /*5b70*/  ISETP.GE.AND P1, PT, R97, R88, PT ;  /* 0x000000586100720c */ /* 0x000fc80003f26270 */
[----:B------:R-:W-:-:S04]  /*5b80*/  SEL R96, RZ, 0x4, P1 ;  /* 0x00000004ff607807 */ /* 0x000fc80000800000 */
[----:B------:R-:W-:Y:S02]  /*5b90*/  SEL R96, R96, RZ, !P0 ;  /* 0x000000ff60607207 */ /* 0x000fe40004000000 */
[----:B------:R-:W-:Y:S02]  /*5ba0*/  SHF.R.S32.HI R97, RZ, 0x1f, R114 ;  /* 0x0000001fff617819 */ /* 0x000fe40000011472 */
[----:B------:R-:W-:Y:S02]  /*5bb0*/  ISETP.NE.U32.AND P1, PT, R96, RZ, PT ;  /* 0x000000ff6000720c */ /* 0x000fe40003f25070 */
[C---:B------:R-:W-:Y:S02]  /*5bc0*/  LEA R96, P2, R114.reuse, R94, 0x2 ;  /* 0x0000005e72607211 */ /* 0x040fe400078410ff */
[----:B------:R-:W-:-:S05]  /*5bd0*/  SHF.L.U64.HI R97, R114, 0x2, R97 ;  /* 0x0000000272617819 */ /* 0x000fca0000010261 */
[----:B------:R-:W-:-:S05]  /*5be0*/  IMAD.X R97, R95, 0x1, R97, P2 ;  /* 0x000000015f617824 */ /* 0x000fca00010e0661 */
        /* <DEDUP_REMOVED lines=28> */
[----:B------:R1:W-:Y:S04]  /*5db0*/  LDGSTS.E [R91], desc[UR14][R96.64], P1 ;  /* 0x00000000605b7fae */ /* 0x0003e8000892184e */
[----:B------:R-:W2:Y:S01]  /*5dc0*/  LDL R97, [R1+0x84] ;  /* 0x0000840001617983 */ /* 0x000ea20000100800 */
[----:B-1----:R-:W-:-:S04]  /*5dd0*/  LOP3.LUT R96, R3, 0xa, RZ, 0xfc, !PT ;  /* 0x0000000a03607812 */ /* 0x002fc800078efcff */
[----:B------:R-:W-:-:S04]  /*5de0*/  ISETP.GE.AND P1, PT, R96, R88, PT ;  /* 0x000000586000720c */ /* 0x000fc80003f26270 */
[----:B------:R-:W-:-:S04]  /*5df0*/  SEL R96, RZ, 0x4, P1 ;  /* 0x00000004ff607807 */ /* 0x000fc80000800000 */
[----:B------:R-:W-:-:S04]  /*5e00*/  SEL R96, R96, RZ, !P0 ;  /* 0x000000ff60607207 */ /* 0x000fc80004000000 */
[----:B------:R-:W-:Y:S02]  /*5e10*/  ISETP.NE.U32.AND P1, PT, R96, RZ, PT ;  /* 0x000000ff6000720c */ /* 0x000fe40003f25070 */
[----:B--2---:R-:W-:Y:S02]  /*5e20*/  IADD3 R96, P2, R97, R94, RZ ;  /* 0x0000005e61607210 */ /* 0x004fe40007f5e0ff */
[----:B------:R-:W2:Y:S03]  /*5e30*/  LDL R97, [R1+0x4] ;  /* 0x0000040001617983 */ /* 0x000ea60000100800 */
[----:B--2---:R-:W-:-:S06]  /*5e40*/  IMAD.X R97, R95, 0x1, R97, P2 ;  /* 0x000000015f617824 */ /* 0x004fcc00010e0661 */
        /* <DEDUP_REMOVED lines=20> */
[----:B------:R-:W-:Y:S02]  /*5f90*/  SEL R91, RZ, 0x4, P1 ;  /* 0x00000004ff5b7807 */ /* 0x000fe40000800000 */
[----:B--2---:R-:W-:Y:S02]  /*5fa0*/  IADD3 R96, P2, R97, R94, RZ ;  /* 0x0000005e61607210 */ /* 0x004fe40007f5e0ff */
[----:B------:R-:W2:Y:S01]  /*5fb0*/  LDL R97, [R1] ;  /* 0x0000000001617983 */ /* 0x000ea20000100800 */
[----:B------:R-:W-:-:S04]  /*5fc0*/  SEL R91, R91, RZ, !P0 ;  /* 0x000000ff5b5b7207 */ /* 0x000fc80004000000 */
[----:B------:R-:W-:Y:S02]  /*5fd0*/  ISETP.NE.U32.AND P1, PT, R91, RZ, PT ;  /* 0x000000ff5b00720c */ /* 0x000fe40003f25070 */
[----:B------:R-:W-:-:S05]  /*5fe0*/  LOP3.LUT R91, R2, 0x30, RZ, 0x3c, !PT ;  /* 0x00000030025b7812 */ /* 0x000fca00078e3cff */
[----:B------:R-:W-:Y:S02]  /*5ff0*/  VIADD R91, R91, UR5 ;  /* 0x000000055b5b7c36 */ /* 0x000fe40008000000 */
[----:B--2---:R-:W-:-:S05]  /*6000*/  IMAD.X R97, R95, 0x1, R97, P2 ;  /* 0x000000015f617824 */ /* 0x004fca00010e0661 */
[----:B------:R1:W-:Y:S04]  /*6010*/  LDGSTS.E [R91], desc[UR14][R96.64], P1 ;  /* 0x00000000605b7fae */ /* 0x0003e8000892184e */
[----:B------:R-:W2:Y:S01]  /*6020*/  LDL R97, [R1+0x7c] ;  /* 0x00007c0001617983 */ /* 0x000ea20000100800 */
[----:B-1----:R-:W-:-:S04]  /*6030*/  LOP3.LUT R96, R3, 0xe, RZ, 0xfc, !PT ;  /* 0x0000000e03607812 */ /* 0x002fc800078efcff */
[----:B------:R-:W-:-:S04]  /*6040*/  ISETP.GE.AND P1, PT, R96, R88, PT ;  /* 0x000000586000720c */ /* 0x000fc80003f26270 */
[----:B------:R-:W-:-:S04]  /*6050*/  SEL R96, RZ, 0x4, P1 ;  /* 0x00000004ff607807 */ /* 0x000fc80000800000 */
[----:B------:R-:W-:-:S04]  /*6060*/  SEL R96, R96, RZ, !P0 ;  /* 0x000000ff60607207 */ /* 0x000fc80004000000 */
[----:B------:R-:W-:Y:S02]  /*6070*/  ISETP.NE.U32.AND P1, PT, R96, RZ, PT ;  /* 0x000000ff6000720c */ /* 0x000fe40003f25070 */
[----:B--2---:R-:W-:-:S05]  /*6080*/  IADD3 R96, P2, R97, R94, RZ ;  /* 0x0000005e61607210 */ /* 0x004fca0007f5e0ff */
        /* <DEDUP_REMOVED lines=23> */
[----:B------:R-:W-:Y:S02]  /*6200*/  ISETP.NE.U32.AND P1, PT, R91, RZ, PT ;  /* 0x000000ff5b00720c */ /* 0x000fe40003f25070 */
[----:B------:R-:W-:-:S05]  /*6210*/  LOP3.LUT R91, R2, 0x40, RZ, 0x3c, !PT ;  /* 0x00000040025b7812 */ /* 0x000fca00078e3cff */
[----:B------:R-:W-:Y:S01]  /*6220*/  VIADD R91, R91, UR5 ;  /* 0x000000055b5b7c36 */ /* 0x000fe20008000000 */
[----:B--2---:R-:W-:-:S05]  /*6230*/  IADD3 R96, P2, R97, R94, RZ ;  /* 0x0000005e61607210 */ /* 0x004fca0007f5e0ff */
        /* <DEDUP_REMOVED lines=67> */
[----:B------:R-:W-:Y:S02]  /*6670*/  SEL R91, R91, RZ, !P0 ;  /* 0x000000ff5b5b7207 */ /* 0x000fe40004000000 */
[----:B------:R-:W-:Y:S02]  /*6680*/  LOP3.LUT R96, R2, 0x60, RZ, 0x3c, !PT ;  /* 0x0000006002607812 */ /* 0x000fe400078e3cff */
[----:B------:R-:W-:-:S03]  /*6690*/  ISETP.NE.U32.AND P1, PT, R91, RZ, PT ;  /* 0x000000ff5b00720c */ /* 0x000fc60003f25070 */
[----:B------:R-:W-:Y:S02]  /*66a0*/  VIADD R91, R96, UR5 ;  /* 0x00000005605b7c36 */ /* 0x000fe40008000000 */
[----:B--2---:R-:W-:-:S08]  /*66b0*/  IMAD.WIDE R96, R97, 0x4, R94 ;  /* 0x0000000461607825 */ /* 0x004fd000078e025e */
[----:B------:R1:W-:Y:S04]  /*66c0*/  LDGSTS.E [R91], desc[UR14][R96.64], P1 ;  /* 0x00000000605b7fae */ /* 0x0003e8000892184e */
        /* <DEDUP_REMOVED lines=56> */
[----:B------:R-:W-:Y:S02]  /*6a50*/  ULEA UR5, UR12, UR7, 0xf ;  /* 0x000000070c057291 */ /* 0x000fe4000f8e783f */
[----:B------:R-:W-:Y:S01]  /*6a60*/  UIADD3 UR4, UR4, 0x1, URZ ;  /* 0x0000000104047890 */ /* 0x000fe2000fffe03f */
[----:B--2---:R-:W-:-:S09]  /*6a70*/  IMAD.WIDE R96, R97, 0x4, R94 ;  /* 0x0000000461607825 */ /* 0x004fd200078e025e */
[----:B------:R1:W-:Y:S04]  /*6a80*/  LDGSTS.E [R91+0x8008], desc[UR14][R96.64], P1 ;  /* 0x08008000605b7fae */ /* 0x0003e8000892184e */
[----:B------:R-:W0:Y:S01]  /*6a90*/  LDGDEPBAR ;  /* 0x00000000000079af */ /* 0x000e220000000000 */
[----:B-1----:R-:W1:Y:S02]  /*6aa0*/  S2R R97, SR_TID.X ;  /* 0x0000000000617919 */ /* 0x002e640000002100 */
[----:B-1----:R-:W-:-:S04]  /*6ab0*/  LOP3.LUT R97, R97, 0x3f, RZ, 0xc0, !PT ;  /* 0x0000003f61617812 */ /* 0x002fc800078ec0ff */
[----:B------:R-:W-:-:S04]  /*6ac0*/  ISETP.GE.AND P1, PT, R97, R88, PT ;  /* 0x000000586100720c */ /* 0x000fc80003f26270 */
[----:B------:R-:W-:-:S04]  /*6ad0*/  SEL R91, RZ, 0x4, P1 ;  /* 0x00000004ff5b7807 */ /* 0x000fc80000800000 */
[----:B------:R-:W-:-:S04]  /*6ae0*/  SEL R91, R91, RZ, !P0 ;  /* 0x000000ff5b5b7207 */ /* 0x000fc80004000000 */
[----:B------:R-:W-:Y:S02]  /*6af0*/  ISETP.NE.U32.AND P0, PT, R91, RZ, PT ;  /* 0x000000ff5b00720c */ /* 0x000fe40003f05070 */
[----:B------:R-:W-:Y:S01]  /*6b00*/  IADD3 R96, P1, R4, R112, RZ ;  /* 0x0000007004607210 */ /* 0x000fe20007f3e0ff */
[----:B------:R-:W-:-:S04]  /*6b10*/  VIADD R91, R119, UR5 ;  /* 0x00000005775b7c36 */ /* 0x000fc80008000000 */
[----:B------:R-:W-:-:S06]  /*6b20*/  IMAD.X R97, R111, 0x1, R6, P1 ;  /* 0x000000016f617824 */ /* 0x000fcc00008e0606 */
[----:B------:R1:W-:Y:S02]  /*6b30*/  LDGSTS.E [R91+0x30000], desc[UR14][R96.64], P0 ;  /* 0x30000000605b7fae */ /* 0x0003e4000812184e */
[----:B-1----:R-:W-:-:S05]  /*6b40*/  IADD3 R96, P1, R4, R110, RZ ;  /* 0x0000006e04607210 */ /* 0x002fca0007f3e0ff */
[----:B------:R-:W-:-:S05]  /*6b50*/  IMAD.X R97, R109, 0x1, R6, P1 ;  /* 0x000000016d617824 */ /* 0x000fca00008e0606 */
        /* <DEDUP_REMOVED lines=41> */
[----:B------:R-:W-:Y:S01]  /*6df0*/  IMAD.X R97, R15, 0x1, R6, P1 ;  /* 0x000000010f617824 */ /* 0x000fe200008e0606 */
[-C--:B------:R-:W-:Y:S02]  /*6e00*/  IADD3 R9, P1, R9, R90.reuse, RZ ;  /* 0x0000005a09097210 */ /* 0x080fe40007f3e0ff */
[-C--:B------:R-:W-:Y:S02]  /*6e10*/  IADD3 R7, P3, R7, R90.reuse, RZ ;  /* 0x0000005a07077210 */ /* 0x080fe40007f7e0ff */
[----:B------:R1:W-:Y:S01]  /*6e20*/  LDGSTS.E [R91+0x33c00], desc[UR14][R96.64], P0 ;  /* 0x33c00000605b7fae */ /* 0x0003e2000812184e */
[--C-:B------:R-:W-:Y:S01]  /*6e30*/  IMAD.X R17, R17, 0x1, R89.reuse, P1 ;  /* 0x0000000111117824 */ /* 0x100fe200008e0659 */
[----:B------:R-:W-:Y:S02]  /*6e40*/  IADD3 R100, P1, R100, R90, RZ ;  /* 0x0000005a64647210 */ /* 0x000fe40007f3e0ff */
[----:B------:R-:W-:Y:S02]  /*6e50*/  LEA R94, P0, R5, R94, 0x2 ;  /* 0x0000005e055e7211 */ /* 0x000fe400078010ff */
[-C--:B------:R-:W-:Y:S01]  /*6e60*/  IADD3 R8, P2, R8, R90.reuse, RZ ;  /* 0x0000005a08087210 */ /* 0x080fe20007f5e0ff */
[--C-:B------:R-:W-:Y:S01]  /*6e70*/  IMAD.X R99, R99, 0x1, R89.reuse, P1 ;  /* 0x0000000163637824 */ /* 0x100fe200008e0659 */
[----:B------:R-:W-:Y:S01]  /*6e80*/  ISETP.NE.U32.AND P1, PT, R113, UR4, PT ;  /* 0x0000000471007c0c */ /* 0x000fe2000bf25070 */
[----:B------:R-:W-:Y:S01]  /*6e90*/  IMAD.X R95, R95, 0x1, R120, P0 ;  /* 0x000000015f5f7824 */ /* 0x000fe200000e0678 */
[-C--:B------:R-:W-:Y:S01]  /*6ea0*/  IADD3 R10, P0, R10, R90.reuse, RZ ;  /* 0x0000005a0a0a7210 */ /* 0x080fe20007f1e0ff */
[--C-:B------:R-:W-:Y:S01]  /*6eb0*/  IMAD.X R15, R15, 0x1, R89.reuse, P3 ;  /* 0x000000010f0f7824 */ /* 0x100fe200018e0659 */
[-C--:B------:R-:W-:Y:S01]  /*6ec0*/  IADD3 R11, P4, R11, R90.reuse, RZ ;  /* 0x0000005a0b0b7210 */ /* 0x080fe20007f9e0ff */
[----:B------:R-:W-:Y:S01]  /*6ed0*/  IMAD.X R16, R16, 0x1, R89, P2 ;  /* 0x0000000110107824 */ /* 0x000fe200010e0659 */
[-C--:B------:R-:W-:Y:S01]  /*6ee0*/  IADD3 R12, P6, R12, R90.reuse, RZ ;  /* 0x0000005a0c0c7210 */ /* 0x080fe20007fde0ff */
[----:B------:R-:W0:Y:S01]  /*6ef0*/  LDGDEPBAR ;  /* 0x00000000000079af */ /* 0x000e220000000000 */
[----:B------:R-:W-:-:S02]  /*6f00*/  IADD3 R14, P5, R14, R90, RZ ;  /* 0x0000005a0e0e7210 */ /* 0x000fc40007fbe0ff */
[-C--:B------:R-:W-:Y:S02]  /*6f10*/  IADD3 R13, P3, R13, R90.reuse, RZ ;  /* 0x0000005a0d0d7210 */ /* 0x080fe40007f7e0ff */
[-C--:B------:R-:W-:Y:S01]  /*6f20*/  IADD3 R98, P2, R98, R90.reuse, RZ ;  /* 0x0000005a62627210 */ /* 0x080fe20007f5e0ff */
[--C-:B------:R-:W-:Y:S01]  /*6f30*/  IMAD.X R18, R18, 0x1, R89.reuse, P0 ;  /* 0x0000000112127824 */ /* 0x100fe200000e0659 */
        /* <DEDUP_REMOVED lines=9> */
[----:B------:R-:W-:Y:S01]  /*6fd0*/  IMAD.X R23, R23, 0x1, R89, P2 ;  /* 0x0000000117177824 */ /* 0x000fe200010e0659 */
[----:B------:R-:W-:Y:S01]  /*6fe0*/  IADD3 R112, P2, R112, R90, RZ ;  /* 0x0000005a70707210 */ /* 0x000fe20007f5e0ff */
[----:B------:R-:W-:-:S02]  /*6ff0*/  VIADD R88, R88, 0xffffffc0 ;  /* 0xffffffc058587836 */ /* 0x000fc40000000000 */
[--C-:B------:R-:W-:Y:S02]  /*7000*/  IMAD.X R101, R101, 0x1, R89.reuse, P0 ;  /* 0x0000000165657824 */ /* 0x100fe400000e0659 */
[--C-:B------:R-:W-:Y:S02]  /*7010*/  IMAD.X R103, R103, 0x1, R89.reuse, P4 ;  /* 0x0000000167677824 */ /* 0x100fe400020e0659 */
[--C-:B------:R-:W-:Y:S02]  /*7020*/  IMAD.X R105, R105, 0x1, R89.reuse, P6 ;  /* 0x0000000169697824 */ /* 0x100fe400030e0659 */
[--C-:B------:R-:W-:Y:S02]  /*7030*/  IMAD.X R107, R107, 0x1, R89.reuse, P5 ;  /* 0x000000016b6b7824 */ /* 0x100fe400028e0659 */
[--C-:B------:R-:W-:Y:S02]  /*7040*/  IMAD.X R109, R109, 0x1, R89.reuse, P3 ;  /* 0x000000016d6d7824 */ /* 0x100fe400018e0659 */
[----:B------:R-:W-:Y:S01]  /*7050*/  IMAD.X R111, R111, 0x1, R89, P2 ;  /* 0x000000016f6f7824 */ /* 0x000fe200010e0659 */
[----:B-1----:R-:W-:Y:S06]  /*7060*/  @P1 BRA `(.L_x_1) ;  /* 0xffffffe400241947 */ /* 0x002fec000383ffff */
.L_x_0:
[C-C-:B-----5:R-:W-:Y:S01]  /*7070*/  LOP3.LUT R20, R0.reuse, 0x7e, R3.reuse, 0xfe, !PT ;  /* 0x0000007e00147812 */ /* 0x160fe200078efe03 */
[----:B------:R-:W-:Y:S01]  /*7080*/  STL [R1+0x94], R93 ;  /* 0x0000945d01007387 */ /* 0x000fe20000100800 */
[C-C-:B------:R-:W-:Y:S02]  /*7090*/  LOP3.LUT R19, R0.reuse, 0x7c, R3.reuse, 0xfe, !PT ;  /* 0x0000007c00137812 */ /* 0x140fe400078efe03 */
[----:B------:R-:W-:Y:S01]  /*70a0*/  LOP3.LUT R21, R0, 0x7a, R3, 0xfe, !PT ;  /* 0x0000007a00157812 */ /* 0x000fe200078efe03 */
[----:B------:R1:W-:Y:S01]  /*70b0*/  STL [R1+0x34], R20 ;  /* 0x0000341401007387 */ /* 0x0003e20000100800 */
[----:B------:R-:W2:Y:S01]  /*70c0*/  S2R R91, SR_TID.X ;  /* 0x00000000005b7919 */ /* 0x000ea20000002100 */
[----:B------:R-:W-:Y:S02]  /*70d0*/  WARPGROUP.DEPBAR.LE gsb0, 0x0 ;  /* 0x00008000000079c5 */ /* 0x000fe40000010000 */
[----:B------:R-:W-:-:S04]  /*70e0*/  DEPBAR.LE SB0, 0x0 ;  /* 0x000080000000791a */ /* 0x000fc80000000000 */
[C-C-:B-1----:R-:W-:Y:S01]  /*70f0*/  LOP3.LUT R20, R0.reuse, 0x78, R3.reuse, 0xfe, !PT ;  /* 0x0000007800147812 */ /* 0x142fe200078efe03 */
[----:B------:R1:W-:Y:S01]  /*7100*/  STL [R1+0x30], R19 ;  /* 0x0000301301007387 */ /* 0x0003e20000100800 */
[C---:B------:R-:W-:Y:S01]  /*7110*/  LOP3.LUT R14, R0.reuse, R3, RZ, 0xfc, !PT ;  /* 0x00000003000e7212 */ /* 0x040fe200078efcff */
[----:B------:R-:W-:Y:S01]  /*7120*/  ULDC UR4, c[0x0][0x244] ;  /* 0x0000910000047ab9 */ /* 0x000fe20000000800 */
[C-C-:B------:R-:W-:Y:S01]  /*7130*/  LOP3.LUT R11, R0.reuse, 0x2, R3.reuse, 0xfe, !PT ;  /* 0x00000002000b7812 */ /* 0x140fe200078efe03 */
[----:B------:R3:W-:Y:S01]  /*7140*/  STL [R1+0x2c], R21 ;  /* 0x00002c1501007387 */ /* 0x0007e20000100800 */
[C-C-:B------:R-:W-:Y:S02]  /*7150*/  LOP3.LUT R12, R0.reuse, 0x4, R3.reuse, 0xfe, !PT ;  /* 0x00000004000c7812 */ /* 0x140fe400078efe03 */
[C-C-:B------:R-:W-:Y:S01]  /*7160*/  LOP3.LUT R13, R0.reuse, 0x6, R3.reuse, 0xfe, !PT ;  /* 0x00000006000d7812 */ /* 0x140fe200078efe03 */
[----:B------:R4:W-:Y:S01]  /*7170*/  STL [R1+0x28], R20 ;  /* 0x0000281401007387 */ /* 0x0009e20000100800 */
[----:B------:R-:W-:-:S02]  /*7180*/  LOP3.LUT R10, R0, 0x8, R3, 0xfe, !PT ;  /* 0x00000008000a7812 */ /* 0x000fc400078efe03 */
[C-C-:B-1----:R-:W-:Y:S02]  /*7190*/  LOP3.LUT R19, R0.reuse, 0x76, R3.reuse, 0xfe, !PT ;  /* 0x0000007600137812 */ /* 0x142fe400078efe03 */
[C-C-:B------:R-:W-:Y:S02]  /*71a0*/  LOP3.LUT R9, R0.reuse, 0xc, R3.reuse, 0xfe, !PT ;  /* 0x0000000c00097812 */ /* 0x140fe400078efe03 */
[C-C-:B---3--:R-:W-:Y:S01]  /*71b0*/  LOP3.LUT R21, R0.reuse, 0x74, R3.reuse, 0xfe, !PT ;  /* 0x0000007400157812 */ /* 0x148fe200078efe03 */
[----:B------:R1:W-:Y:S01]  /*71c0*/  STL [R1+0x24], R19 ;  /* 0x0000241301007387 */ /* 0x0003e20000100800 */
[C-C-:B------:R-:W-:Y:S02]  /*71d0*/  LOP3.LUT R8, R0.reuse, 0xe, R3.reuse, 0xfe, !PT ;  /* 0x0000000e00087812 */ /* 0x140fe400078efe03 */
[C-C-:B----4-:R-:W-:Y:S01]  /*71e0*/  LOP3.LUT R20, R0.reuse, 0x72, R3.reuse, 0xfe, !PT ;  /* 0x0000007200147812 */ /* 0x150fe200078efe03 */
[----:B------:R3:W-:Y:S01]  /*71f0*/  STL [R1+0x20], R21 ;  /* 0x0000201501007387 */ /* 0x0007e20000100800 */
[----:B------:R-:W-:-:S02]  /*7200*/  LOP3.LUT R7, R0, 0x10, R3, 0xfe, !PT ;  /* 0x0000001000077812 */ /* 0x000fc400078efe03 */
[C-C-:B------:R-:W-:Y:S01]  /*7210*/  LOP3.LUT R6, R0.reuse, 0x14, R3.reuse, 0xfe, !PT ;  /* 0x0000001400067812 */ /* 0x140fe200078efe03 */
[----:B------:R4:W-:Y:S01]  /*7220*/  STL [R1+0x1c], R20 ;  /* 0x00001c1401007387 */ /* 0x0009e20000100800 */
[C---:B--2---:R-:W-:Y:S01]  /*7230*/  IMAD.SHL.U32 R2, R91.reuse, 0x8, RZ ;  /* 0x000000085b027824 */ /* 0x044fe200078e00ff */
[C-C-:B-1----:R-:W-:Y:S01]  /*7240*/  LOP3.LUT R19, R0.reuse, 0x70, R3.reuse, 0xfe, !PT ;  /* 0x0000007000137812 */ /* 0x142fe200078efe03 */
[C---:B------:R-:W-:Y:S01]  /*7250*/  IMAD.SHL.U32 R5, R91.reuse, 0x200, RZ ;  /* 0x000002005b057824 */ /* 0x040fe200078e00ff */
[C-C-:B------:R-:W-:Y:S01]  /*7260*/  LOP3.LUT R4, R0.reuse, 0x16, R3.reuse, 0xfe, !PT ;  /* 0x0000001600047812 */ /* 0x140fe200078efe03 */
[----:B------:R-:W-:Y:S01]  /*7270*/  IMAD.SHL.U32 R17, R91, 0x10, RZ ;  /* 0x000000105b117824 */ /* 0x000fe200078e00ff */
[--C-:B---3--:R-:W-:Y:S01]  /*7280*/  LOP3.LUT R21, R0, 0x6e, R3.reuse, 0xfe, !PT ;  /* 0x0000006e00157812 */ /* 0x108fe200078efe03 */
[----:B------:R1:W-:Y:S01]  /*7290*/  STL [R1+0x18], R19 ;  /* 0x0000181301007387 */ /* 0x0003e20000100800 */
[----:B------:R-:W-:Y:S02]  /*72a0*/  LOP3.LUT R2, R2, 0xf80, RZ, 0xc0, !PT ;  /* 0x00000f8002027812 */ /* 0x000fe400078ec0ff */
[----:B----4-:R-:W-:Y:S01]  /*72b0*/  LOP3.LUT R20, R0, 0x6c, R3, 0xfe, !PT ;  /* 0x0000006c00147812 */ /* 0x010fe200078efe03 */
[----:B------:R2:W-:Y:S01]  /*72c0*/  STL [R1+0x14], R21 ;  /* 0x0000141501007387 */ /* 0x0005e20000100800 */
[----:B------:R-:W-:-:S02]  /*72d0*/  LOP3.LUT R5, R5, 0x1000, RZ, 0xc0, !PT ;  /* 0x0000100005057812 */ /* 0x000fc400078ec0ff */
[----:B------:R-:W-:Y:S01]  /*72e0*/  LOP3.LUT R18, R17, 0x70, RZ, 0xc0, !PT ;  /* 0x0000007011127812 */ /* 0x000fe200078ec0ff */
[----:B------:R3:W-:Y:S01]  /*72f0*/  STL [R1+0x10], R20 ;  /* 0x0000101401007387 */ /* 0x0007e20000100800 */
[----:B------:R-:W-:Y:S02]  /*7300*/  IADD3 R16, R2, UR7, R5 ;  /* 0x0000000702107c10 */ /* 0x000fe4000fffe005 */
[C-C-:B-1----:R-:W-:Y:S02]  /*7310*/  LOP3.LUT R19, R0.reuse, 0x6a, R3.reuse, 0xfe, !PT ;  /* 0x0000006a00137812 */ /* 0x142fe400078efe03 */
[C-C-:B------:R-:W-:Y:S02]  /*7320*/  LOP3.LUT R2, R0.reuse, 0xa, R3.reuse, 0xfe, !PT ;  /* 0x0000000a00027812 */ /* 0x140fe400078efe03 */
[C-C-:B--2---:R-:W-:Y:S01]  /*7330*/  LOP3.LUT R21, R0.reuse, 0x68, R3.reuse, 0xfe, !PT ;  /* 0x0000006800157812 */ /* 0x144fe200078efe03 */
[----:B------:R1:W-:Y:S01]  /*7340*/  STL [R1+0xc], R19 ;  /* 0x00000c1301007387 */ /* 0x0003e20000100800 */
[----:B------:R-:W-:-:S02]  /*7350*/  LOP3.LUT R5, R0, 0x12, R3, 0xfe, !PT ;  /* 0x0000001200057812 */ /* 0x000fc400078efe03 */
[C-C-:B------:R-:W-:Y:S01]  /*7360*/  LOP3.LUT R15, R0.reuse, 0x18, R3.reuse, 0xfe, !PT ;  /* 0x00000018000f7812 */ /* 0x140fe200078efe03 */
[----:B------:R-:W-:Y:S01]  /*7370*/  STL [R1+0x8], R21 ;  /* 0x0000081501007387 */ /* 0x000fe20000100800 */
[C-C-:B------:R-:W-:Y:S02]  /*7380*/  LOP3.LUT R88, R0.reuse, 0x1a, R3.reuse, 0xfe, !PT ;  /* 0x0000001a00587812 */ /* 0x140fe400078efe03 */
[C-C-:B------:R-:W-:Y:S01]  /*7390*/  LOP3.LUT R89, R0.reuse, 0x1c, R3.reuse, 0xfe, !PT ;  /* 0x0000001c00597812 */ /* 0x140fe200078efe03 */
[----:B------:R-:W2:Y:S01]  /*73a0*/  LDL.LU R93, [R1+0x8c] ;  /* 0x00008c00015d7983 */ /* 0x000ea20000300800 */
[C-C-:B------:R-:W-:Y:S02]  /*73b0*/  LOP3.LUT R90, R0.reuse, 0x1e, R3.reuse, 0xfe, !PT ;  /* 0x0000001e005a7812 */ /* 0x140fe400078efe03 */
[C-C-:B------:R-:W-:Y:S02]  /*73c0*/  LOP3.LUT R91, R0.reuse, 0x20, R3.reuse, 0xfe, !PT ;  /* 0x00000020005b7812 */ /* 0x140fe400078efe03 */
[----:B------:R-:W-:-:S02]  /*73d0*/  LOP3.LUT R94, R0, 0x22, R3, 0xfe, !PT ;  /* 0x00000022005e7812 */ /* 0x000fc400078efe03 */
[C-C-:B------:R-:W-:Y:S02]  /*73e0*/  LOP3.LUT R95, R0.reuse, 0x24, R3.reuse, 0xfe, !PT ;  /* 0x00000024005f7812 */ /* 0x140fe400078efe03 */
[C-C-:B------:R-:W-:Y:S02]  /*73f0*/  LOP3.LUT R96, R0.reuse, 0x26, R3.reuse, 0xfe, !PT ;  /* 0x0000002600607812 */ /* 0x140fe400078efe03 */
[C-C-:B------:R-:W-:Y:S02]  /*7400*/  LOP3.LUT R97, R0.reuse, 0x28, R3.reuse, 0xfe, !PT ;  /* 0x0000002800617812 */ /* 0x140fe400078efe03 */
        /* <DEDUP_REMOVED lines=11> */
[C-C-:B---3--:R-:W-:Y:S02]  /*74c0*/  LOP3.LUT R20, R0.reuse, 0x66, R3.reuse, 0xfe, !PT ;  /* 0x0000006600147812 */ /* 0x148fe400078efe03 */
[C-C-:B-1----:R-:W-:Y:S02]  /*74d0*/  LOP3.LUT R19, R0.reuse, 0x64, R3.reuse, 0xfe, !PT ;  /* 0x0000006400137812 */ /* 0x142fe400078efe03 */
        /* <DEDUP_REMOVED lines=17> */
[----:B------:R-:W-:Y:S01]  /*75f0*/  LOP3.LUT R0, R0, 0x40, R3, 0xfe, !PT ;  /* 0x0000004000007812 */ /* 0x000fe200078efe03 */
[----:B------:R-:W-:Y:S01]  /*7600*/  IMAD.IADD R3, R18, 0x1, R16 ;  /* 0x0000000112037824 */ /* 0x000fe200078e0210 */
[----:B------:R-:W-:Y:S06]  /*7610*/  BAR.SYNC.DEFER_BLOCKING 0x0 ;  /* 0x0000000000007b1d */ /* 0x000fec0000010000 */
[----:B------:R-:W-:Y:S04]  /*7620*/  STSM.16.M88.4 [R3], R24 ;  /* 0x0000001803007844 */ /* 0x000fe80000000200 */
[----:B------:R-:W-:Y:S04]  /*7630*/  STL [R1+0x4], R20 ;  /* 0x0000041401007387 */ /* 0x000fe80000100800 */
[----:B------:R-:W-:Y:S01]  /*7640*/  STL [R1], R19 ;  /* 0x0000001301007387 */ /* 0x000fe20000100800 */
[----:B------:R-:W-:Y:S01]  /*7650*/  BAR.SYNC.DEFER_BLOCKING 0x0 ;  /* 0x0000000000007b1d */ /* 0x000fe20000010000 */
[----:B--2---:R-:W-:-:S02]  /*7660*/  ISETP.GE.AND P0, PT, R93, R92, PT ;  /* 0x0000005c5d00720c */ /* 0x004fc40003f06270 */
[----:B------:R-:W-:-:S05]  /*7670*/  LOP3.LUT R92, R17, 0x1ff0, RZ, 0xc0, !PT ;  /* 0x00001ff0115c7812 */ /* 0x000fca00078ec0ff */
[----:B------:R-:W1:Y:S01]  /*7680*/  LDS.128 R16, [R92+UR7] ;  /* 0x000000075c107984 */ /* 0x000e620008000c00 */
[----:B------:R-:W-:Y:S06]  /*7690*/  BAR.SYNC.DEFER_BLOCKING 0x0 ;  /* 0x0000000000007b1d */ /* 0x000fec0000010000 */
[----:B------:R-:W-:Y:S02]  /*76a0*/  STSM.16.M88.4 [R3], R28 ;  /* 0x0000001c03007844 */ /* 0x000fe40000000200 */
[----:B------:R-:W-:Y:S06]  /*76b0*/  BAR.SYNC.DEFER_BLOCKING 0x0 ;  /* 0x0000000000007b1d */ /* 0x000fec0000010000 */
[----:B------:R-:W2:Y:S02]  /*76c0*/  LDS.128 R20, [R92+UR7] ;  /* 0x000000075c147984 */ /* 0x000ea40008000c00 */
[----:B------:R-:W-:Y:S06]  /*76d0*/  BAR.SYNC.DEFER_BLOCKING 0x0 ;  /* 0x0000000000007b1d */ /* 0x000fec0000010000 */
[----:B------:R-:W-:Y:S02]  /*76e0*/  STSM.16.M88.4 [R3], R32 ;  /* 0x0000002003007844 */ /* 0x000fe40000000200 */
[----:B------:R-:W-:Y:S06]  /*76f0*/  BAR.SYNC.DEFER_BLOCKING 0x0 ;  /* 0x0000000000007b1d */ /* 0x000fec0000010000 */
[----:B------:R-:W3:Y:S02]  /*7700*/  LDS.128 R24, [R92+UR7] ;  /* 0x000000075c187984 */ /* 0x000ee40008000c00 */
[----:B------:R-:W-:Y:S06]  /*7710*/  BAR.SYNC.DEFER_BLOCKING 0x0 ;  /* 0x0000000000007b1d */ /* 0x000fec0000010000 */
[----:B------:R-:W-:Y:S02]  /*7720*/  STSM.16.M88.4 [R3], R36 ;  /* 0x0000002403007844 */ /* 0x000fe40000000200 */
[----:B------:R-:W-:Y:S06]  /*7730*/  BAR.SYNC.DEFER_BLOCKING 0x0 ;  /* 0x0000000000007b1d */ /* 0x000fec0000010000 */
[----:B------:R-:W4:Y:S02]  /*7740*/  LDS.128 R28, [R92+UR7] ;  /* 0x000000075c1c7984 */ /* 0x000f240008000c00 */
        /* <DEDUP_REMOVED lines=29> */
[----:B------:R1:W-:Y:S02]  /*7920*/  STSM.16.M88.4 [R3], R68 ;  /* 0x0000004403007844 */ /* 0x0003e40000000200 */
[----:B------:R-:W-:Y:S01]  /*7930*/  BAR.SYNC.DEFER_BLOCKING 0x0 ;  /* 0x0000000000007b1d */ /* 0x000fe20000010000 */
[----:B-1----:R-:W-:-:S05]  /*7940*/  IMAD R68, R93, UR4, RZ ;  /* 0x000000045d447c24 */ /* 0x002fca000f8e02ff */
[----:B------:R-:W-:Y:S01]  /*7950*/  ULDC.64 UR4, c[0x0][0x220] ;  /* 0x0000880000047ab9 */ /* 0x000fe20000000a00 */
[----:B------:R-:W2:Y:S04]  /*7960*/  LDL.LU R93, [R1+0x94] ;  /* 0x00009400015d7983 */ /* 0x000ea80000300800 */
[----:B------:R1:W4:Y:S01]  /*7970*/  LDS.128 R60, [R92+UR7] ;  /* 0x000000075c3c7984 */ /* 0x0003220008000c00 */
[----:B------:R-:W-:Y:S08]  /*7980*/  BAR.SYNC.DEFER_BLOCKING 0x0 ;  /* 0x0000000000007b1d */ /* 0x000ff00000010000 */
[----:B-1----:R-:W1:Y:S01]  /*7990*/  LDC R92, c[0x0][0x248] ;  /* 0x00009200ff5c7b82 */ /* 0x002e620000000800 */
[----:B------:R1:W-:Y:S02]  /*79a0*/  STSM.16.M88.4 [R3], R72 ;  /* 0x0000004803007844 */ /* 0x0003e40000000200 */
[----:B-1----:R-:W-:-:S02]  /*79b0*/  IMAD R72, R14, R92, RZ ;  /* 0x0000005c0e487224 */ /* 0x002fc400078e02ff */
[----:B------:R-:W1:Y:S02]  /*79c0*/  S2R R92, SR_TID.X ;  /* 0x00000000005c7919 */ /* 0x000e640000002100 */
[----:B-1----:R-:W-:-:S05]  /*79d0*/  IMAD.SHL.U32 R92, R92, 0x10, RZ ;  /* 0x000000105c5c7824 */ /* 0x002fca00078e00ff */
[----:B------:R-:W-:Y:S01]  /*79e0*/  LOP3.LUT R92, R92, 0x1ff0, RZ, 0xc0, !PT ;  /* 0x00001ff05c5c7812 */ /* 0x000fe200078ec0ff */
[----:B------:R-:W-:Y:S06]  /*79f0*/  BAR.SYNC.DEFER_BLOCKING 0x0 ;  /* 0x0000000000007b1d */ /* 0x000fec0000010000 */
[----:B------:R-:W1:Y:S02]  /*7a00*/  LDS.128 R64, [R92+UR7] ;  /* 0x000000075c407984 */ /* 0x000e640008000c00 */
[----:B------:R-:W-:Y:S06]  /*7a10*/  BAR.SYNC.DEFER_BLOCKING 0x0 ;  /* 0x0000000000007b1d */ /* 0x000fec0000010000 */
[----:B------:R3:W-:Y:S02]  /*7a20*/  STSM.16.M88.4 [R3], R76 ;  /* 0x0000004c03007844 */ /* 0x0007e40000000200 */
[----:B------:R-:W-:Y:S01]  /*7a30*/  BAR.SYNC.DEFER_BLOCKING 0x0 ;  /* 0x0000000000007b1d */ /* 0x000fe20000010000 */
[----:B--2---:R-:W-:-:S02]  /*7a40*/  ISETP.LT.AND P1, PT, R14, R93, !P0 ;  /* 0x0000005d0e00720c */ /* 0x004fc40004721270 */
[----:B------:R-:W-:-:S04]  /*7a50*/  LEA R14, P2, R68, UR4, 0x2 ;  /* 0x00000004440e7c11 */ /* 0x000fc8000f8410ff */
[----:B---3--:R-:W-:Y:S02]  /*7a60*/  LEA.HI.X.SX32 R78, R68, UR5, 0x2, P2 ;  /* 0x00000005444e7c11 */ /* 0x008fe400090f16ff */
[----:B------:R2:W3:Y:S01]  /*7a70*/  LDS.128 R68, [R92+UR7] ;  /* 0x000000075c447984 */ /* 0x0004e20008000c00 */
[----:B------:R-:W-:Y:S08]  /*7a80*/  BAR.SYNC.DEFER_BLOCKING 0x0 ;  /* 0x0000000000007b1d */ /* 0x000ff00000010000 */
[----:B--2---:R-:W2:Y:S01]  /*7a90*/  LDC R92, c[0x0][0x248] ;  /* 0x00009200ff5c7b82 */ /* 0x004ea20000000800 */
[C---:B------:R-:W-:Y:S01]  /*7aa0*/  ISETP.LT.AND P4, PT, R11.reuse, R93, !P0 ;  /* 0x0000005d0b00720c */ /* 0x040fe20004781270 */
[----:B--2---:R-:W-:-:S02]  /*7ab0*/  IMAD R11, R11, R92, RZ ;  /* 0x0000005c0b0b7224 */ /* 0x004fc400078e02ff */
[----:B------:R-:W2:Y:S01]  /*7ac0*/  S2R R92, SR_TID.X ;  /* 0x00000000005c7919 */ /* 0x000ea20000002100 */
[----:B------:R-:W-:Y:S03]  /*7ad0*/  STSM.16.M88.4 [R3], R80 ;  /* 0x0000005003007844 */ /* 0x000fe60000000200 */
[----:B------:R-:W-:Y:S01]  /*7ae0*/  BAR.SYNC.DEFER_BLOCKING 0x0 ;  /* 0x0000000000007b1d */ /* 0x000fe20000010000 */
[----:B------:R-:W-:-:S04]  /*7af0*/  LEA R76, P2, R72, R14, 0x2 ;  /* 0x0000000e484c7211 */ /* 0x000fc800078410ff */
[----:B------:R-:W-:Y:S01]  /*7b00*/  LEA.HI.X.SX32 R77, R72, R78, 0x2, P2 ;  /* 0x0000004e484d7211 */ /* 0x000fe200010f16ff */
[----:B--2---:R-:W-:-:S05]  /*7b10*/  IMAD.SHL.U32 R92, R92, 0x10, RZ ;  /* 0x000000105c5c7824 */ /* 0x004fca00078e00ff */
[----:B------:R-:W-:-:S05]  /*7b20*/  LOP3.LUT R92, R92, 0x1ff0, RZ, 0xc0, !PT ;  /* 0x00001ff05c5c7812 */ /* 0x000fca00078ec0ff */
[----:B------:R2:W3:Y:S01]  /*7b30*/  LDS.128 R72, [R92+UR7] ;  /* 0x000000075c487984 */ /* 0x0004e20008000c00 */
[----:B------:R-:W-:Y:S08]  /*7b40*/  BAR.SYNC.DEFER_BLOCKING 0x0 ;  /* 0x0000000000007b1d */ /* 0x000ff00000010000 */
[----:B--2---:R-:W2:Y:S01]  /*7b50*/  LDC R92, c[0x0][0x248] ;  /* 0x00009200ff5c7b82 */ /* 0x004ea20000000800 */
[----:B------:R4:W-:Y:S07]  /*7b60*/  STSM.16.M88.4 [R3], R84 ;  /* 0x0000005403007844 */ /* 0x0009ee0000000200 */
[----:B------:R-:W-:Y:S01]  /*7b70*/  BAR.SYNC.DEFER_BLOCKING 0x0 ;  /* 0x0000000000007b1d */ /* 0x000fe20000010000 */
[----:B------:R-:W-:Y:S01]  /*7b80*/  ISETP.LT.AND P3, PT, R12, R93, !P0 ;  /* 0x0000005d0c00720c */ /* 0x000fe20004761270 */
[----:B--2---:R-:W-:-:S02]  /*7b90*/  IMAD R79, R10, R92, RZ ;  /* 0x0000005c0a4f7224 */ /* 0x004fc400078e02ff */
[-C--:B----4-:R-:W-:Y:S02]  /*7ba0*/  IMAD R3, R12, R92.reuse, RZ ;  /* 0x0000005c0c037224 */ /* 0x090fe400078e02ff */
[----:B------:R2:W-:Y:S01]  /*7bb0*/  @P1 STG.E desc[UR14][R76.64], R16 ;  /* 0x000000104c001986 */ /* 0x0005e2000c10190e */
[C---:B------:R-:W-:Y:S01]  /*7bc0*/  ISETP.LT.AND P1, PT, R13.reuse, R93, !P0 ;  /* 0x0000005d0d00720c */ /* 0x040fe20004721270 */
[----:B------:R-:W-:Y:S01]  /*7bd0*/  IMAD R13, R13, R92, RZ ;  /* 0x0000005c0d0d7224 */ /* 0x000fe200078e02ff */
[----:B--2---:R-:W-:-:S04]  /*7be0*/  LEA R76, P2, R11, R14, 0x2 ;  /* 0x0000000e0b4c7211 */ /* 0x004fc800078410ff */
[----:B------:R-:W-:Y:S02]  /*7bf0*/  LEA.HI.X.SX32 R77, R11, R78, 0x2, P2 ;  /* 0x0000004e0b4d7211 */ /* 0x000fe400010f16ff */
[----:B------:R-:W-:Y:S02]  /*7c00*/  ISETP.LT.AND P2, PT, R10, R93, !P0 ;  /* 0x0000005d0a00720c */ /* 0x000fe40004741270 */
[-C--:B------:R-:W-:Y:S01]  /*7c10*/  LEA R10, P6, R3, R14.reuse, 0x2 ;  /* 0x0000000e030a7211 */ /* 0x080fe200078c10ff */
[----:B------:R2:W-:Y:S01]  /*7c20*/  @P4 STG.E desc[UR14][R76.64], R17 ;  /* 0x000000114c004986 */ /* 0x0005e2000c10190e */
[-C--:B------:R-:W-:Y:S02]  /*7c30*/  LEA R12, P4, R13, R14.reuse, 0x2 ;  /* 0x0000000e0d0c7211 */ /* 0x080fe400078810ff */
[----:B------:R-:W-:Y:S02]  /*7c40*/  LEA R16, P5, R79, R14, 0x2 ;  /* 0x0000000e4f107211 */ /* 0x000fe400078a10ff */
[----:B------:R-:W-:-:S02]  /*7c50*/  LEA.HI.X.SX32 R11, R3, R78, 0x2, P6 ;  /* 0x0000004e030b7211 */ /* 0x000fc400030f16ff */
[----:B------:R-:W-:-:S03]  /*7c60*/  LEA.HI.X.SX32 R13, R13, R78, 0x2, P4 ;  /* 0x0000004e0d0d7211 */ /* 0x000fc600020f16ff */
[----:B------:R4:W-:Y:S01]  /*7c70*/  @P3 STG.E desc[UR14][R10.64], R18 ;  /* 0x000000120a003986 */ /* 0x0009e2000c10190e */
[----:B--2---:R-:W-:-:S03]  /*7c80*/  LEA.HI.X.SX32 R17, R79, R78, 0x2, P5 ;  /* 0x0000004e4f117211 */ /* 0x004fc600028f16ff */
[----:B------:R2:W-:Y:S04]  /*7c90*/  @P1 STG.E desc[UR14][R12.64], R19 ;  /* 0x000000130c001986 */ /* 0x0005e8000c10190e */
[----:B------:R1:W-:Y:S04]  /*7ca0*/  @P2 STG.E desc[UR14][R16.64], R20 ;  /* 0x0000001410002986 */ /* 0x0003e8000c10190e */
[----:B----4-:R-:W4:Y:S04]  /*7cb0*/  LDL.LU R18, [R1+0x8] ;  /* 0x0000080001127983 */ /* 0x010f280000300800 */
[----:B--2---:R-:W2:Y:S04]  /*7cc0*/  LDL.LU R19, [R1+0xc] ;  /* 0x00000c0001137983 */ /* 0x004ea80000300800 */
[----:B------:R-:W3:Y:S04]  /*7cd0*/  LDL.LU R12, [R1+0x10] ;  /* 0x00001000010c7983 */ /* 0x000ee80000300800 */
[----:B-1----:R-:W4:Y:S01]  /*7ce0*/  LDL.LU R16, [R1] ;  /* 0x0000000001107983 */ /* 0x002f220000300800 */
[CC--:B------:R-:W-:Y:S01]  /*7cf0*/  IMAD R3, R2.reuse, R92.reuse, RZ ;  /* 0x0000005c02037224 */ /* 0x0c0fe200078e02ff */
[-C--:B------:R-:W-:Y:S01]  /*7d00*/  ISETP.LT.AND P6, PT, R2, R93.reuse, !P0 ;  /* 0x0000005d0200720c */ /* 0x080fe200047c1270 */
[CC--:B------:R-:W-:Y:S01]  /*7d10*/  IMAD R77, R9.reuse, R92.reuse, RZ ;  /* 0x0000005c094d7224 */ /* 0x0c0fe200078e02ff */
[----:B------:R-:W-:Y:S01]  /*7d20*/  ISETP.LT.AND P4, PT, R9, R93, !P0 ;  /* 0x0000005d0900720c */ /* 0x000fe20004781270 */
[----:B------:R-:W-:Y:S01]  /*7d30*/  IMAD R13, R104, R92, RZ ;  /* 0x0000005c680d7224 */ /* 0x000fe200078e02ff */
[C---:B------:R-:W-:Y:S01]  /*7d40*/  LEA R2, P3, R3.reuse, R14, 0x2 ;  /* 0x0000000e03027211 */ /* 0x040fe200078610ff */
[----:B------:R-:W2:Y:S03]  /*7d50*/  LDL.LU R17, [R1+0x4] ;  /* 0x0000040001117983 */ /* 0x000ea60000300800 */
[----:B------:R-:W-:-:S05]  /*7d60*/  LEA.HI.X.SX32 R3, R3, R78, 0x2, P3 ;  /* 0x0000004e03037211 */ /* 0x000fca00018f16ff */
[----:B------:R1:W-:Y:S01]  /*7d70*/  @P6 STG.E desc[UR14][R2.64], R21 ;  /* 0x0000001502006986 */ /* 0x0003e2000c10190e */
[CC--:B------:R-:W-:Y:S01]  /*7d80*/  IMAD R9, R8.reuse, R92.reuse, RZ ;  /* 0x0000005c08097224 */ /* 0x0c0fe200078e02ff */
[CC--:B------:R-:W-:Y:S01]  /*7d90*/  ISETP.LT.AND P1, PT, R7.reuse, R93.reuse, !P0 ;  /* 0x0000005d0700720c */ /* 0x0c0fe20004721270 */
[----:B------:R-:W-:Y:S01]  /*7da0*/  IMAD R7, R7, R92, RZ ;  /* 0x0000005c07077224 */ /* 0x000fe200078e02ff */
[-C--:B------:R-:W-:Y:S02]  /*7db0*/  ISETP.LT.AND P3, PT, R8, R93.reuse, !P0 ;  /* 0x0000005d0800720c */ /* 0x080fe40004761270 */
[C---:B-1----:R-:W-:Y:S01]  /*7dc0*/  LEA R2, P2, R77.reuse, R14, 0x2 ;  /* 0x0000000e4d027211 */ /* 0x042fe200078410ff */
[----:B------:R-:W3:Y:S03]  /*7dd0*/  LDL.LU R21, [R1+0x14] ;  /* 0x0000140001157983 */ /* 0x000ee60000300800 */
[----:B------:R-:W-:Y:S01]  /*7de0*/  LEA.HI.X.SX32 R3, R77, R78, 0x2, P2 ;  /* 0x0000004e4d037211 */ /* 0x000fe200010f16ff */
[----:B------:R-:W3:Y:S01]  /*7df0*/  LDL.LU R20, [R1+0x18] ;  /* 0x0000180001147983 */ /* 0x000ee20000300800 */
[C---:B------:R-:W-:Y:S01]  /*7e00*/  ISETP.LT.AND P2, PT, R5.reuse, R93, !P0 ;  /* 0x0000005d0500720c */ /* 0x040fe20004741270 */
[----:B------:R-:W-:Y:S01]  /*7e10*/  IMAD R5, R5, R92, RZ ;  /* 0x0000005c05057224 */ /* 0x000fe200078e02ff */
[-C--:B------:R-:W-:Y:S01]  /*7e20*/  LEA R8, P5, R9, R14.reuse, 0x2 ;  /* 0x0000000e09087211 */ /* 0x080fe200078a10ff */
[----:B------:R1:W-:Y:S01]  /*7e30*/  @P4 STG.E desc[UR14][R2.64], R22 ;  /* 0x0000001602004986 */ /* 0x0003e2000c10190e */
[----:B------:R-:W-:-:S02]  /*7e40*/  LEA R10, P6, R7, R14, 0x2 ;  /* 0x0000000e070a7211 */ /* 0x000fc400078c10ff */
[-C--:B------:R-:W-:Y:S02]  /*7e50*/  LEA.HI.X.SX32 R9, R9, R78.reuse, 0x2, P5 ;  /* 0x0000004e09097211 */ /* 0x080fe400028f16ff */
[----:B------:R-:W-:Y:S02]  /*7e60*/  LEA.HI.X.SX32 R11, R7, R78, 0x2, P6 ;  /* 0x0000004e070b7211 */ /* 0x000fe400030f16ff */
[C---:B-1----:R-:W-:Y:S01]  /*7e70*/  LEA R2, P4, R5.reuse, R14, 0x2 ;  /* 0x0000000e05027211 */ /* 0x042fe200078810ff */
[----:B------:R1:W-:Y:S01]  /*7e80*/  @P3 STG.E desc[UR14][R8.64], R23 ;  /* 0x0000001708003986 */ /* 0x0003e2000c10190e */
[C---:B------:R-:W-:Y:S02]  /*7e90*/  ISETP.LT.AND P5, PT, R6.reuse, R93, !P0 ;  /* 0x0000005d0600720c */ /* 0x040fe400047a1270 */
[----:B------:R-:W-:Y:S01]  /*7ea0*/  LEA.HI.X.SX32 R3, R5, R78, 0x2, P4 ;  /* 0x0000004e05037211 */ /* 0x000fe200020f16ff */
[-C--:B------:R-:W-:Y:S01]  /*7eb0*/  IMAD R5, R6, R92.reuse, RZ ;  /* 0x0000005c06057224 */ /* 0x080fe200078e02ff */
[----:B------:R-:W-:Y:S01]  /*7ec0*/  @P1 STG.E desc[UR14][R10.64], R24 ;  /* 0x000000180a001986 */ /* 0x000fe2000c10190e */
[----:B------:R-:W-:-:S03]  /*7ed0*/  IMAD R7, R4, R92, RZ ;  /* 0x0000005c04077224 */ /* 0x000fc600078e02ff */
[----:B------:R1:W-:Y:S01]  /*7ee0*/  @P2 STG.E desc[UR14][R2.64], R25 ;  /* 0x0000001902002986 */ /* 0x0003e2000c10190e */
[-C--:B------:R-:W-:Y:S02]  /*7ef0*/  ISETP.LT.AND P1, PT, R4, R93.reuse, !P0 ;  /* 0x0000005d0400720c */ /* 0x080fe40004721270 */
[C---:B------:R-:W-:Y:S01]  /*7f00*/  ISETP.LT.AND P2, PT, R15.reuse, R93, !P0 ;  /* 0x0000005d0f00720c */ /* 0x040fe20004741270 */
[----:B------:R-:W-:Y:S01]  /*7f10*/  IMAD R15, R15, R92, RZ ;  /* 0x0000005c0f0f7224 */ /* 0x000fe200078e02ff */
[----:B------:R-:W-:Y:S01]  /*7f20*/  LEA R4, P4, R7, R14, 0x2 ;  /* 0x0000000e07047211 */ /* 0x000fe200078810ff */
[----:B-1----:R-:W-:Y:S01]  /*7f30*/  IMAD R9, R88, R92, RZ ;  /* 0x0000005c58097224 */ /* 0x002fe200078e02ff */
[----:B------:R-:W-:-:S04]  /*7f40*/  LEA R2, P3, R5, R14, 0x2 ;  /* 0x0000000e05027211 */ /* 0x000fc800078610ff */
[-C--:B------:R-:W-:Y:S02]  /*7f50*/  LEA.HI.X.SX32 R3, R5, R78.reuse, 0x2, P3 ;  /* 0x0000004e05037211 */ /* 0x080fe400018f16ff */
[-C--:B------:R-:W-:Y:S02]  /*7f60*/  ISETP.LT.AND P3, PT, R88, R93.reuse, !P0 ;  /* 0x0000005d5800720c */ /* 0x080fe40004761270 */
[----:B------:R-:W-:Y:S01]  /*7f70*/  LEA.HI.X.SX32 R5, R7, R78, 0x2, P4 ;  /* 0x0000004e07057211 */ /* 0x000fe200020f16ff */
[----:B------:R1:W-:Y:S01]  /*7f80*/  @P5 STG.E desc[UR14][R2.64], R26 ;  /* 0x0000001a02005986 */ /* 0x0003e2000c10190e */
[----:B------:R-:W-:Y:S02]  /*7f90*/  LEA R6, P5, R9, R14, 0x2 ;  /* 0x0000000e09067211 */ /* 0x000fe400078a10ff */
[C---:B------:R-:W-:Y:S01]  /*7fa0*/  ISETP.LT.AND P4, PT, R89.reuse, R93, !P0 ;  /* 0x0000005d5900720c */ /* 0x040fe20004781270 */
[----:B------:R-:W-:Y:S01]  /*7fb0*/  IMAD R89, R89, R92, RZ ;  /* 0x0000005c59597224 */ /* 0x000fe200078e02ff */
[----:B------:R-:W-:Y:S01]  /*7fc0*/  LEA.HI.X.SX32 R7, R9, R78, 0x2, P5 ;  /* 0x0000004e09077211 */ /* 0x000fe200028f16ff */
[----:B------:R1:W-:Y:S02]  /*7fd0*/  @P1 STG.E desc[UR14][R4.64], R27 ;  /* 0x0000001b04001986 */ /* 0x0003e4000c10190e */
[----:B-1----:R-:W-:Y:S01]  /*7fe0*/  LEA R2, P6, R15, R14, 0x2 ;  /* 0x0000000e0f027211 */ /* 0x002fe200078c10ff */
[----:B------:R-:W-:-:S03]  /*7ff0*/  IMAD R9, R90, R92, RZ ;  /* 0x0000005c5a097224 */ /* 0x000fc600078e02ff */
[----:B------:R-:W-:Y:S02]  /*8000*/  LEA.HI.X.SX32 R3, R15, R78, 0x2, P6 ;  /* 0x0000004e0f037211 */ /* 0x000fe400030f16ff */
[C---:B------:R-:W-:Y:S02]  /*8010*/  LEA R4, P1, R89.reuse, R14, 0x2 ;  /* 0x0000000e59047211 */ /* 0x040fe400078210ff */
[----:B------:R-:W-:Y:S01]  /*8020*/  ISETP.LT.AND P5, PT, R90, R93, !P0 ;  /* 0x0000005d5a00720c */ /* 0x000fe200047a1270 */
[----:B------:R1:W-:Y:S01]  /*8030*/  @P2 STG.E desc[UR14][R2.64], R28 ;  /* 0x0000001c02002986 */ /* 0x0003e2000c10190e */
[----:B------:R-:W-:-:S03]  /*8040*/  LEA.HI.X.SX32 R5, R89, R78, 0x2, P1 ;  /* 0x0000004e59057211 */ /* 0x000fc600008f16ff */
[----:B------:R-:W-:Y:S01]  /*8050*/  @P3 STG.E desc[UR14][R6.64], R29 ;  /* 0x0000001d06003986 */ /* 0x000fe2000c10190e */
[CC--:B------:R-:W-:Y:S01]  /*8060*/  ISETP.LT.AND P3, PT, R91.reuse, R93.reuse, !P0 ;  /* 0x0000005d5b00720c */ /* 0x0c0fe20004761270 */
[----:B------:R-:W-:Y:S01]  /*8070*/  IMAD R91, R91, R92, RZ ;  /* 0x0000005c5b5b7224 */ /* 0x000fe200078e02ff */
[C---:B-1----:R-:W-:Y:S01]  /*8080*/  LEA R2, P2, R9.reuse, R14, 0x2 ;  /* 0x0000000e09027211 */ /* 0x042fe200078410ff */
[----:B------:R1:W-:Y:S01]  /*8090*/  @P4 STG.E desc[UR14][R4.64], R30 ;  /* 0x0000001e04004986 */ /* 0x0003e2000c10190e */
[C---:B------:R-:W-:Y:S02]  /*80a0*/  IMAD R11, R94.reuse, R92, RZ ;  /* 0x0000005c5e0b7224 */ /* 0x040fe400078e02ff */
[----:B------:R-:W-:Y:S02]  /*80b0*/  LEA.HI.X.SX32 R3, R9, R78, 0x2, P2 ;  /* 0x0000004e09037211 */ /* 0x000fe400010f16ff */
[CC--:B------:R-:W-:Y:S01]  /*80c0*/  ISETP.LT.AND P2, PT, R95.reuse, R93.reuse, !P0 ;  /* 0x0000005d5f00720c */ /* 0x0c0fe20004741270 */
[----:B------:R-:W-:Y:S01]  /*80d0*/  IMAD R95, R95, R92, RZ ;  /* 0x0000005c5f5f7224 */ /* 0x000fe200078e02ff */
[----:B------:R-:W-:Y:S01]  /*80e0*/  ISETP.LT.AND P1, PT, R94, R93, !P0 ;  /* 0x0000005d5e00720c */ /* 0x000fe20004721270 */
[----:B------:R1:W-:Y:S02]  /*80f0*/  @P5 STG.E desc[UR14][R2.64], R31 ;  /* 0x0000001f02005986 */ /* 0x0003e4000c10190e */
[----:B-1----:R-:W-:-:S02]  /*8100*/  LEA R4, P4, R91, R14, 0x2 ;  /* 0x0000000e5b047211 */ /* 0x002fc400078810ff */
[----:B------:R-:W-:Y:S02]  /*8110*/  LEA R6, P6, R11, R14, 0x2 ;  /* 0x0000000e0b067211 */ /* 0x000fe400078c10ff */
[----:B------:R-:W-:Y:S02]  /*8120*/  LEA.HI.X.SX32 R5, R91, R78, 0x2, P4 ;  /* 0x0000004e5b057211 */ /* 0x000fe400020f16ff */
[----:B------:R-:W-:Y:S02]  /*8130*/  LEA R2, P4, R95, R14, 0x2 ;  /* 0x0000000e5f027211 */ /* 0x000fe400078810ff */
[----:B------:R-:W-:Y:S01]  /*8140*/  LEA.HI.X.SX32 R7, R11, R78, 0x2, P6 ;  /* 0x0000004e0b077211 */ /* 0x000fe200030f16ff */
[C---:B------:R-:W-:Y:S01]  /*8150*/  IMAD R9, R96.reuse, R92, RZ ;  /* 0x0000005c60097224 */ /* 0x040fe200078e02ff */
[----:B------:R-:W-:Y:S01]  /*8160*/  LEA.HI.X.SX32 R3, R95, R78, 0x2, P4 ;  /* 0x0000004e5f037211 */ /* 0x000fe200020f16ff */
[----:B------:R-:W-:Y:S01]  /*8170*/  @P3 STG.E desc[UR14][R4.64], R32 ;  /* 0x0000002004003986 */ /* 0x000fe2000c10190e */
[----:B------:R-:W-:-:S03]  /*8180*/  ISETP.LT.AND P4, PT, R96, R93, !P0 ;  /* 0x0000005d6000720c */ /* 0x000fc60004781270 */
[----:B------:R-:W-:Y:S01]  /*8190*/  @P1 STG.E desc[UR14][R6.64], R33 ;  /* 0x0000002106001986 */ /* 0x000fe2000c10190e */
[----:B------:R-:W-:-:S03]  /*81a0*/  ISETP.LT.AND P3, PT, R97, R93, !P0 ;  /* 0x0000005d6100720c */ /* 0x000fc60004761270 */
[----:B------:R1:W-:Y:S01]  /*81b0*/  @P2 STG.E desc[UR14][R2.64], R34 ;  /* 0x0000002202002986 */ /* 0x0003e2000c10190e */
[----:B------:R-:W-:Y:S01]  /*81c0*/  IMAD R97, R97, R92, RZ ;  /* 0x0000005c61617224 */ /* 0x000fe200078e02ff */
[----:B------:R-:W-:Y:S02]  /*81d0*/  ISETP.LT.AND P1, PT, R98, R93, !P0 ;  /* 0x0000005d6200720c */ /* 0x000fe40004721270 */
[----:B-1----:R-:W-:-:S04]  /*81e0*/  LEA R2, P2, R9, R14, 0x2 ;  /* 0x0000000e09027211 */ /* 0x002fc800078410ff */
[----:B------:R-:W-:Y:S01]  /*81f0*/  LEA.HI.X.SX32 R3, R9, R78, 0x2, P2 ;  /* 0x0000004e09037211 */ /* 0x000fe200010f16ff */
[-C--:B------:R-:W-:Y:S01]  /*8200*/  IMAD R9, R98, R92.reuse, RZ ;  /* 0x0000005c62097224 */ /* 0x080fe200078e02ff */
[C---:B------:R-:W-:Y:S01]  /*8210*/  ISETP.LT.AND P2, PT, R99.reuse, R93, !P0 ;  /* 0x0000005d6300720c */ /* 0x040fe20004741270 */
[----:B------:R-:W-:Y:S01]  /*8220*/  IMAD R99, R99, R92, RZ ;  /* 0x0000005c63637224 */ /* 0x000fe200078e02ff */
[----:B------:R-:W-:Y:S01]  /*8230*/  LEA R4, P6, R97, R14, 0x2 ;  /* 0x0000000e61047211 */ /* 0x000fe200078c10ff */
[----:B------:R1:W-:Y:S01]  /*8240*/  @P4 STG.E desc[UR14][R2.64], R35 ;  /* 0x0000002302004986 */ /* 0x0003e2000c10190e */
[----:B------:R-:W-:Y:S02]  /*8250*/  IMAD R11, R100, R92, RZ ;  /* 0x0000005c640b7224 */ /* 0x000fe400078e02ff */
[----:B------:R-:W-:Y:S02]  /*8260*/  LEA R6, P5, R99, R14, 0x2 ;  /* 0x0000000e63067211 */ /* 0x000fe400078a10ff */
[----:B------:R-:W-:-:S02]  /*8270*/  LEA.HI.X.SX32 R5, R97, R78, 0x2, P6 ;  /* 0x0000004e61057211 */ /* 0x000fc400030f16ff */
[----:B------:R-:W-:Y:S02]  /*8280*/  LEA.HI.X.SX32 R7, R99, R78, 0x2, P5 ;  /* 0x0000004e63077211 */ /* 0x000fe400028f16ff */
[C---:B-1----:R-:W-:Y:S01]  /*8290*/  LEA R2, P4, R9.reuse, R14, 0x2 ;  /* 0x0000000e09027211 */ /* 0x042fe200078810ff */
[----:B------:R1:W-:Y:S03]  /*82a0*/  @P3 STG.E desc[UR14][R4.64], R36 ;  /* 0x0000002404003986 */ /* 0x0003e6000c10190e */
[----:B------:R-:W-:Y:S02]  /*82b0*/  LEA.HI.X.SX32 R3, R9, R78, 0x2, P4 ;  /* 0x0000004e09037211 */ /* 0x000fe400020f16ff */
[----:B------:R-:W-:-:S03]  /*82c0*/  ISETP.LT.AND P6, PT, R100, R93, !P0 ;  /* 0x0000005d6400720c */ /* 0x000fc600047c1270 */
[----:B------:R1:W-:Y:S02]  /*82d0*/  @P1 STG.E desc[UR14][R2.64], R37 ;  /* 0x0000002502001986 */ /* 0x0003e4000c10190e */
[----:B-1----:R-:W-:Y:S02]  /*82e0*/  LEA R4, P3, R11, R14, 0x2 ;  /* 0x0000000e0b047211 */ /* 0x002fe400078610ff */
[----:B------:R1:W-:Y:S01]  /*82f0*/  @P2 STG.E desc[UR14][R6.64], R38 ;  /* 0x0000002606002986 */ /* 0x0003e2000c10190e */
[CC--:B------:R-:W-:Y:S01]  /*8300*/  ISETP.LT.AND P2, PT, R101.reuse, R93.reuse, !P0 ;  /* 0x0000005d6500720c */ /* 0x0c0fe20004741270 */
[----:B------:R-:W-:Y:S01]  /*8310*/  IMAD R101, R101, R92, RZ ;  /* 0x0000005c65657224 */ /* 0x000fe200078e02ff */
[----:B------:R-:W-:Y:S01]  /*8320*/  LEA.HI.X.SX32 R5, R11, R78, 0x2, P3 ;  /* 0x0000004e0b057211 */ /* 0x000fe200018f16ff */
[C---:B------:R-:W-:Y:S01]  /*8330*/  IMAD R11, R102.reuse, R92, RZ ;  /* 0x0000005c660b7224 */ /* 0x040fe200078e02ff */
[----:B------:R-:W-:Y:S02]  /*8340*/  ISETP.LT.AND P1, PT, R102, R93, !P0 ;  /* 0x0000005d6600720c */ /* 0x000fe40004721270 */
[----:B------:R-:W-:-:S02]  /*8350*/  LEA R8, P3, R101, R14, 0x2 ;  /* 0x0000000e65087211 */ /* 0x000fc400078610ff */
[CC--:B------:R-:W-:Y:S01]  /*8360*/  ISETP.LT.AND P4, PT, R103.reuse, R93.reuse, !P0 ;  /* 0x0000005d6700720c */ /* 0x0c0fe20004781270 */
[----:B------:R-:W-:Y:S01]  /*8370*/  IMAD R103, R103, R92, RZ ;  /* 0x0000005c67677224 */ /* 0x000fe200078e02ff */
[----:B------:R-:W-:Y:S02]  /*8380*/  LEA R2, P5, R11, R14, 0x2 ;  /* 0x0000000e0b027211 */ /* 0x000fe400078a10ff */
[-C--:B------:R-:W-:Y:S01]  /*8390*/  LEA.HI.X.SX32 R9, R101, R78.reuse, 0x2, P3 ;  /* 0x0000004e65097211 */ /* 0x080fe200018f16ff */
[----:B------:R1:W-:Y:S01]  /*83a0*/  @P6 STG.E desc[UR14][R4.64], R39 ;  /* 0x0000002704006986 */ /* 0x0003e2000c10190e */
[----:B------:R-:W-:Y:S02]  /*83b0*/  LEA.HI.X.SX32 R3, R11, R78, 0x2, P5 ;  /* 0x0000004e0b037211 */ /* 0x000fe400028f16ff */
[-C--:B------:R-:W-:Y:S02]  /*83c0*/  ISETP.LT.AND P3, PT, R104, R93.reuse, !P0 ;  /* 0x0000005d6800720c */ /* 0x080fe40004761270 */
[C---:B-1----:R-:W-:Y:S01]  /*83d0*/  LEA R6, P6, R103.reuse, R14, 0x2 ;  /* 0x0000000e67067211 */ /* 0x042fe200078c10ff */
[----:B------:R1:W-:Y:S03]  /*83e0*/  @P2 STG.E desc[UR14][R8.64], R40 ;  /* 0x0000002808002986 */ /* 0x0003e6000c10190e */
[----:B------:R-:W-:Y:S01]  /*83f0*/  LEA.HI.X.SX32 R7, R103, R78, 0x2, P6 ;  /* 0x0000004e67077211 */ /* 0x000fe200030f16ff */
[----:B------:R1:W-:Y:S01]  /*8400*/  @P1 STG.E desc[UR14][R2.64], R41 ;  /* 0x0000002902001986 */ /* 0x0003e2000c10190e */
[C---:B------:R-:W-:Y:S01]  /*8410*/  ISETP.LT.AND P1, PT, R105.reuse, R93, !P0 ;  /* 0x0000005d6900720c */ /* 0x040fe20004721270 */
[----:B------:R-:W-:Y:S01]  /*8420*/  IMAD R105, R105, R92, RZ ;  /* 0x0000005c69697224 */ /* 0x000fe200078e02ff */
[C---:B------:R-:W-:Y:S01]  /*8430*/  LEA R4, P5, R13.reuse, R14, 0x2 ;  /* 0x0000000e0d047211 */ /* 0x040fe200078a10ff */
[----:B------:R1:W-:Y:S03]  /*8440*/  @P4 STG.E desc[UR14][R6.64], R42 ;  /* 0x0000002a06004986 */ /* 0x0003e6000c10190e */
[----:B------:R-:W-:Y:S01]  /*8450*/  LEA.HI.X.SX32 R5, R13, R78, 0x2, P5 ;  /* 0x0000004e0d057211 */ /* 0x000fe200028f16ff */
[----:B------:R-:W-:Y:S01]  /*8460*/  IMAD R11, R106, R92, RZ ;  /* 0x0000005c6a0b7224 */ /* 0x000fe200078e02ff */
[----:B-1----:R-:W-:-:S02]  /*8470*/  LEA R8, P4, R105, R14, 0x2 ;  /* 0x0000000e69087211 */ /* 0x002fc400078810ff */
[-C--:B------:R-:W-:Y:S01]  /*8480*/  ISETP.LT.AND P5, PT, R106, R93.reuse, !P0 ;  /* 0x0000005d6a00720c */ /* 0x080fe200047a1270 */
[----:B------:R1:W-:Y:S01]  /*8490*/  @P3 STG.E desc[UR14][R4.64], R43 ;  /* 0x0000002b04003986 */ /* 0x0003e2000c10190e */
[C---:B------:R-:W-:Y:S01]  /*84a0*/  ISETP.LT.AND P3, PT, R107.reuse, R93, !P0 ;  /* 0x0000005d6b00720c */ /* 0x040fe20004761270 */
[----:B------:R-:W-:Y:S01]  /*84b0*/  IMAD R107, R107, R92, RZ ;  /* 0x0000005c6b6b7224 */ /* 0x000fe200078e02ff */
[----:B------:R-:W-:Y:S02]  /*84c0*/  LEA.HI.X.SX32 R9, R105, R78, 0x2, P4 ;  /* 0x0000004e69097211 */ /* 0x000fe400020f16ff */
[----:B------:R-:W-:-:S03]  /*84d0*/  LEA R10, P6, R11, R14, 0x2 ;  /* 0x0000000e0b0a7211 */ /* 0x000fc600078c10ff */
[----:B------:R-:W-:Y:S01]  /*84e0*/  @P1 STG.E desc[UR14][R8.64], R44 ;  /* 0x0000002c08001986 */ /* 0x000fe2000c10190e */
[----:B------:R-:W-:Y:S02]  /*84f0*/  LEA.HI.X.SX32 R11, R11, R78, 0x2, P6 ;  /* 0x0000004e0b0b7211 */ /* 0x000fe400030f16ff */
[C---:B------:R-:W-:Y:S01]  /*8500*/  LEA R2, P1, R107.reuse, R14, 0x2 ;  /* 0x0000000e6b027211 */ /* 0x040fe200078210ff */
[C---:B------:R-:W-:Y:S01]  /*8510*/  IMAD R7, R108.reuse, R92, RZ ;  /* 0x0000005c6c077224 */ /* 0x040fe200078e02ff */
[-C--:B------:R-:W-:Y:S01]  /*8520*/  ISETP.LT.AND P4, PT, R108, R93.reuse, !P0 ;  /* 0x0000005d6c00720c */ /* 0x080fe20004781270 */
[----:B------:R1:W-:Y:S01]  /*8530*/  @P5 STG.E desc[UR14][R10.64], R45 ;  /* 0x0000002d0a005986 */ /* 0x0003e2000c10190e */
[----:B------:R-:W-:Y:S01]  /*8540*/  LEA.HI.X.SX32 R3, R107, R78, 0x2, P1 ;  /* 0x0000004e6b037211 */ /* 0x000fe200008f16ff */
[C---:B------:R-:W-:Y:S01]  /*8550*/  IMAD R13, R0.reuse, R92, RZ ;  /* 0x0000005c000d7224 */ /* 0x040fe200078e02ff */
[----:B------:R-:W-:Y:S02]  /*8560*/  ISETP.LT.AND P5, PT, R0, R93, !P0 ;  /* 0x0000005d0000720c */ /* 0x000fe400047a1270 */
[-C--:B-1----:R-:W-:Y:S01]  /*8570*/  LEA R4, P6, R7, R14.reuse, 0x2 ;  /* 0x0000000e07047211 */ /* 0x082fe200078c10ff */
[----:B------:R1:W-:Y:S01]  /*8580*/  @P3 STG.E desc[UR14][R2.64], R46 ;  /* 0x0000002e02003986 */ /* 0x0003e2000c10190e */
[----:B------:R-:W-:Y:S01]  /*8590*/  LEA R6, P3, R13, R14, 0x2 ;  /* 0x0000000e0d067211 */ /* 0x000fe200078610ff */
[----:B------:R-:W-:Y:S01]  /*85a0*/  IMAD R15, R92, 0x2, R13 ;  /* 0x000000025c0f7824 */ /* 0x000fe200078e020d */
[----:B------:R-:W-:-:S02]  /*85b0*/  LEA.HI.X.SX32 R5, R7, R78, 0x2, P6 ;  /* 0x0000004e07057211 */ /* 0x000fc400030f16ff */
[----:B------:R-:W-:Y:S01]  /*85c0*/  LEA.HI.X.SX32 R7, R13, R78, 0x2, P3 ;  /* 0x0000004e0d077211 */ /* 0x000fe200018f16ff */
[----:B------:R-:W-:Y:S01]  /*85d0*/  IMAD R11, R92, 0x2, R15 ;  /* 0x000000025c0b7824 */ /* 0x000fe200078e020f */
[-C--:B------:R-:W-:Y:S02]  /*85e0*/  ISETP.LT.AND P2, PT, R109, R93.reuse, !P0 ;  /* 0x0000005d6d00720c */ /* 0x080fe40004741270 */
[----:B------:R-:W-:Y:S01]  /*85f0*/  ISETP.LT.AND P1, PT, R110, R93, !P0 ;  /* 0x0000005d6e00720c */ /* 0x000fe20004721270 */
[----:B------:R1:W-:Y:S01]  /*8600*/  @P4 STG.E desc[UR14][R4.64], R47 ;  /* 0x0000002f04004986 */ /* 0x0003e2000c10190e */
[-C--:B------:R-:W-:Y:S01]  /*8610*/  LEA R8, P6, R15, R14.reuse, 0x2 ;  /* 0x0000000e0f087211 */ /* 0x080fe200078c10ff */
[----:B------:R-:W-:Y:S02]  /*8620*/  IMAD R13, R92, 0x2, R11 ;  /* 0x000000025c0d7824 */ /* 0x000fe400078e020b */
[----:B------:R1:W-:Y:S02]  /*8630*/  @P5 STG.E desc[UR14][R6.64], R48 ;  /* 0x0000003006005986 */ /* 0x0003e4000c10190e */
[----:B-1----:R-:W-:-:S02]  /*8640*/  LEA R2, P5, R11, R14, 0x2 ;  /* 0x0000000e0b027211 */ /* 0x002fc400078a10ff */
[-C--:B------:R-:W-:Y:S02]  /*8650*/  LEA.HI.X.SX32 R9, R15, R78.reuse, 0x2, P6 ;  /* 0x0000004e0f097211 */ /* 0x080fe400030f16ff */
[----:B------:R-:W-:Y:S01]  /*8660*/  LEA.HI.X.SX32 R3, R11, R78, 0x2, P5 ;  /* 0x0000004e0b037211 */ /* 0x000fe200028f16ff */
[----:B------:R-:W-:Y:S01]  /*8670*/  IMAD R11, R92, 0x2, R13 ;  /* 0x000000025c0b7824 */ /* 0x000fe200078e020d */
[-C--:B------:R-:W-:Y:S02]  /*8680*/  ISETP.LT.AND P4, PT, R111, R93.reuse, !P0 ;  /* 0x0000005d6f00720c */ /* 0x080fe40004781270 */
[-C--:B------:R-:W-:Y:S02]  /*8690*/  ISETP.LT.AND P3, PT, R112, R93.reuse, !P0 ;  /* 0x0000005d7000720c */ /* 0x080fe40004761270 */
[C---:B------:R-:W-:Y:S01]  /*86a0*/  LEA R4, P6, R13.reuse, R14, 0x2 ;  /* 0x0000000e0d047211 */ /* 0x040fe200078c10ff */
[----:B------:R1:W-:Y:S03]  /*86b0*/  @P2 STG.E desc[UR14][R8.64], R49 ;  /* 0x0000003108002986 */ /* 0x0003e6000c10190e */
[----:B------:R-:W-:Y:S01]  /*86c0*/  LEA.HI.X.SX32 R5, R13, R78, 0x2, P6 ;  /* 0x0000004e0d057211 */ /* 0x000fe200030f16ff */
[----:B------:R1:W-:Y:S01]  /*86d0*/  @P1 STG.E desc[UR14][R2.64], R50 ;  /* 0x0000003202001986 */ /* 0x0003e2000c10190e */
[----:B------:R-:W-:Y:S01]  /*86e0*/  LEA R6, P1, R11, R14, 0x2 ;  /* 0x0000000e0b067211 */ /* 0x000fe200078210ff */
[----:B------:R-:W-:Y:S01]  /*86f0*/  IMAD R13, R92, 0x2, R11 ;  /* 0x000000025c0d7824 */ /* 0x000fe200078e020b */
[----:B------:R-:W-:-:S02]  /*8700*/  ISETP.LT.AND P5, PT, R113, R93, !P0 ;  /* 0x0000005d7100720c */ /* 0x000fc400047a1270 */
[----:B------:R-:W-:Y:S01]  /*8710*/  LEA.HI.X.SX32 R7, R11, R78, 0x2, P1 ;  /* 0x0000004e0b077211 */ /* 0x000fe200008f16ff */
[----:B------:R-:W-:Y:S01]  /*8720*/  IMAD R11, R92, 0x2, R13 ;  /* 0x000000025c0b7824 */ /* 0x000fe200078e020d */
[-C--:B------:R-:W-:Y:S02]  /*8730*/  ISETP.LT.AND P2, PT, R114, R93.reuse, !P0 ;  /* 0x0000005d7200720c */ /* 0x080fe40004741270 */
[C---:B-1----:R-:W-:Y:S01]  /*8740*/  LEA R8, P6, R13.reuse, R14, 0x2 ;  /* 0x0000000e0d087211 */ /* 0x042fe200078c10ff */
        /* <DEDUP_REMOVED lines=13> */
[----:B----4-:R-:W-:Y:S01]  /*8820*/  LEA R6, P2, R11, R14, 0x2 ;  /* 0x0000000e0b067211 */ /* 0x010fe200078410ff */
        /* <DEDUP_REMOVED lines=9> */
[----:B--2---:R-:W-:Y:S01]  /*88c0*/  LEA R2, P1, R11, R14, 0x2 ;  /* 0x0000000e0b027211 */ /* 0x004fe200078210ff */
        /* <DEDUP_REMOVED lines=14> */
[----:B------:R-:W-:Y:S02]  /*89b0*/  ISETP.LT.AND P1, PT, R122, R93, !P0 ;  /* 0x0000005d7a00720c */ /* 0x000fe40004721270 */
[C---:B-1----:R-:W-:Y:S01]  /*89c0*/  LEA R8, P6, R13.reuse, R14, 0x2 ;  /* 0x0000000e0d087211 */ /* 0x042fe200078c10ff */
[----:B------:R-:W-:Y:S03]  /*89d0*/  @P4 STG.E desc[UR14][R4.64], R59 ;  /* 0x0000003b04004986 */ /* 0x000fe6000c10190e */
[----:B------:R-:W-:Y:S01]  /*89e0*/  LEA.HI.X.SX32 R9, R13, R78, 0x2, P6 ;  /* 0x0000004e0d097211 */ /* 0x000fe200030f16ff */
[----:B------:R1:W-:Y:S01]  /*89f0*/  @P2 STG.E desc[UR14][R6.64], R60 ;  /* 0x0000003c06002986 */ /* 0x0003e2000c10190e */
[----:B--2---:R-:W-:Y:S01]  /*8a00*/  LEA R2, P2, R11, R14, 0x2 ;  /* 0x0000000e0b027211 */ /* 0x004fe200078410ff */
[----:B------:R-:W-:-:S03]  /*8a10*/  IMAD R13, R92, 0x2, R11 ;  /* 0x000000025c0d7824 */ /* 0x000fc600078e020b */
[----:B------:R-:W-:Y:S01]  /*8a20*/  LEA.HI.X.SX32 R3, R11, R78, 0x2, P2 ;  /* 0x0000004e0b037211 */ /* 0x000fe200010f16ff */
[----:B------:R-:W-:Y:S01]  /*8a30*/  IMAD R11, R92, 0x2, R13 ;  /* 0x000000025c0b7824 */ /* 0x000fe200078e020d */
[----:B------:R2:W-:Y:S04]  /*8a40*/  @P5 STG.E desc[UR14][R8.64], R61 ;  /* 0x0000003d08005986 */ /* 0x0005e8000c10190e */
[----:B------:R4:W-:Y:S01]  /*8a50*/  @P1 STG.E desc[UR14][R2.64], R62 ;  /* 0x0000003e02001986 */ /* 0x0009e2000c10190e */
[C---:B-1----:R-:W-:Y:S02]  /*8a60*/  LEA R6, P1, R11.reuse, R14, 0x2 ;  /* 0x0000000e0b067211 */ /* 0x042fe400078210ff */
[-C--:B------:R-:W-:Y:S02]  /*8a70*/  ISETP.LT.AND P2, PT, R16, R93.reuse, !P0 ;  /* 0x0000005d1000720c */ /* 0x080fe40004741270 */
[----:B------:R-:W-:Y:S01]  /*8a80*/  LEA.HI.X.SX32 R7, R11, R78, 0x2, P1 ;  /* 0x0000004e0b077211 */ /* 0x000fe200008f16ff */
[----:B------:R-:W3:Y:S01]  /*8a90*/  LDL.LU R16, [R1+0x1c] ;  /* 0x00001c0001107983 */ /* 0x000ee20000300800 */
[----:B------:R-:W-:-:S03]  /*8aa0*/  ISETP.LT.AND P1, PT, R18, R93, !P0 ;  /* 0x0000005d1200720c */ /* 0x000fc60004721270 */
[----:B------:R-:W3:Y:S01]  /*8ab0*/  LDL.LU R18, [R1+0x20] ;  /* 0x0000200001127983 */ /* 0x000ee20000300800 */
[-C--:B------:R-:W-:Y:S02]  /*8ac0*/  ISETP.LT.AND P4, PT, R123, R93.reuse, !P0 ;  /* 0x0000005d7b00720c */ /* 0x080fe40004781270 */
[----:B------:R-:W-:Y:S02]  /*8ad0*/  ISETP.LT.AND P3, PT, R124, R93, !P0 ;  /* 0x0000005d7c00720c */ /* 0x000fe40004761270 */
[----:B------:R-:W-:-:S04]  /*8ae0*/  LEA R4, P6, R13, R14, 0x2 ;  /* 0x0000000e0d047211 */ /* 0x000fc800078c10ff */
[----:B------:R-:W-:Y:S01]  /*8af0*/  LEA.HI.X.SX32 R5, R13, R78, 0x2, P6 ;  /* 0x0000004e0d057211 */ /* 0x000fe200030f16ff */
[----:B------:R-:W-:Y:S01]  /*8b00*/  IMAD R13, R92, 0x2, R11 ;  /* 0x000000025c0d7824 */ /* 0x000fe200078e020b */
[----:B------:R-:W-:-:S03]  /*8b10*/  ISETP.LT.AND P5, PT, R125, R93, !P0 ;  /* 0x0000005d7d00720c */ /* 0x000fc600047a1270 */
[C---:B------:R-:W-:Y:S01]  /*8b20*/  IMAD R11, R92.reuse, 0x2, R13 ;  /* 0x000000025c0b7824 */ /* 0x040fe200078e020d */
[C---:B--2---:R-:W-:Y:S01]  /*8b30*/  LEA R8, P6, R13.reuse, R14, 0x2 ;  /* 0x0000000e0d087211 */ /* 0x044fe200078c10ff */
[----:B------:R1:W-:Y:S03]  /*8b40*/  @P4 STG.E desc[UR14][R4.64], R63 ;  /* 0x0000003f04004986 */ /* 0x0003e6000c10190e */
[----:B------:R-:W-:Y:S01]  /*8b50*/  LEA.HI.X.SX32 R9, R13, R78, 0x2, P6 ;  /* 0x0000004e0d097211 */ /* 0x000fe200030f16ff */
[----:B------:R2:W-:Y:S01]  /*8b60*/  @P3 STG.E desc[UR14][R6.64], R64 ;  /* 0x0000004006003986 */ /* 0x0005e2000c10190e */
[----:B----4-:R-:W-:Y:S01]  /*8b70*/  LEA R2, P3, R11, R14, 0x2 ;  /* 0x0000000e0b027211 */ /* 0x010fe200078610ff */
[C---:B------:R-:W-:Y:S01]  /*8b80*/  IMAD R13, R92.reuse, 0x2, R11 ;  /* 0x000000025c0d7824 */ /* 0x040fe200078e020b */
[----:B------:R-:W-:Y:S02]  /*8b90*/  ISETP.LT.AND P4, PT, R17, R93, !P0 ;  /* 0x0000005d1100720c */ /* 0x000fe40004781270 */
[----:B------:R-:W-:Y:S01]  /*8ba0*/  LEA.HI.X.SX32 R3, R11, R78, 0x2, P3 ;  /* 0x0000004e0b037211 */ /* 0x000fe200018f16ff */
[----:B------:R-:W-:Y:S01]  /*8bb0*/  IMAD R11, R92, 0x2, R13 ;  /* 0x000000025c0b7824 */ /* 0x000fe200078e020d */
[----:B------:R4:W-:Y:S01]  /*8bc0*/  @P5 STG.E desc[UR14][R8.64], R65 ;  /* 0x0000004108005986 */ /* 0x0009e2000c10190e */
[----:B-1----:R-:W-:-:S03]  /*8bd0*/  LEA R4, P6, R13, R14, 0x2 ;  /* 0x0000000e0d047211 */ /* 0x002fc600078c10ff */
[----:B------:R1:W-:Y:S01]  /*8be0*/  @P2 STG.E desc[UR14][R2.64], R66 ;  /* 0x0000004202002986 */ /* 0x0003e2000c10190e */
[----:B------:R-:W-:Y:S01]  /*8bf0*/  LEA.HI.X.SX32 R5, R13, R78, 0x2, P6 ;  /* 0x0000004e0d057211 */ /* 0x000fe200030f16ff */
[C---:B------:R-:W-:Y:S01]  /*8c00*/  IMAD R13, R92.reuse, 0x2, R11 ;  /* 0x000000025c0d7824 */ /* 0x040fe200078e020b */
[----:B--2---:R-:W-:Y:S01]  /*8c10*/  LEA R6, P2, R11, R14, 0x2 ;  /* 0x0000000e0b067211 */ /* 0x004fe200078410ff */
[----:B------:R-:W2:Y:S01]  /*8c20*/  LDL.LU R17, [R1+0x24] ;  /* 0x0000240001117983 */ /* 0x000ea20000300800 */
[----:B------:R-:W-:Y:S02]  /*8c30*/  ISETP.LT.AND P5, PT, R19, R93, !P0 ;  /* 0x0000005d1300720c */ /* 0x000fe400047a1270 */
[----:B------:R-:W-:Y:S01]  /*8c40*/  LEA.HI.X.SX32 R7, R11, R78, 0x2, P2 ;  /* 0x0000004e0b077211 */ /* 0x000fe200010f16ff */
[----:B------:R-:W-:Y:S01]  /*8c50*/  IMAD R11, R92, 0x2, R13 ;  /* 0x000000025c0b7824 */ /* 0x000fe200078e020d */
[C---:B----4-:R-:W-:Y:S01]  /*8c60*/  LEA R8, P6, R13.reuse, R14, 0x2 ;  /* 0x0000000e0d087211 */ /* 0x050fe200078c10ff */
[----:B------:R4:W-:Y:S03]  /*8c70*/  @P4 STG.E desc[UR14][R4.64], R67 ;  /* 0x0000004304004986 */ /* 0x0009e6000c10190e */
[----:B------:R-:W-:Y:S01]  /*8c80*/  LEA.HI.X.SX32 R9, R13, R78, 0x2, P6 ;  /* 0x0000004e0d097211 */ /* 0x000fe200030f16ff */
[----:B---3--:R3:W-:Y:S01]  /*8c90*/  @P1 STG.E desc[UR14][R6.64], R68 ;  /* 0x0000004406001986 */ /* 0x0087e2000c10190e */
[----:B-1----:R-:W-:-:S02]  /*8ca0*/  LEA R2, P1, R11, R14, 0x2 ;  /* 0x0000000e0b027211 */ /* 0x002fc400078210ff */
[----:B------:R-:W-:Y:S01]  /*8cb0*/  ISETP.LT.AND P3, PT, R12, R93, !P0 ;  /* 0x0000005d0c00720c */ /* 0x000fe20004761270 */
[----:B------:R-:W2:Y:S01]  /*8cc0*/  LDL.LU R19, [R1+0x28] ;  /* 0x0000280001137983 */ /* 0x000ea20000300800 */
[----:B------:R-:W-:-:S03]  /*8cd0*/  LEA.HI.X.SX32 R3, R11, R78, 0x2, P1 ;  /* 0x0000004e0b037211 */ /* 0x000fc600008f16ff */
[----:B------:R-:W2:Y:S04]  /*8ce0*/  LDL.LU R12, [R1+0x2c] ;  /* 0x00002c00010c7983 */ /* 0x000ea80000300800 */
[----:B------:R1:W-:Y:S01]  /*8cf0*/  @P5 STG.E desc[UR14][R8.64], R69 ;  /* 0x0000004508005986 */ /* 0x0003e2000c10190e */
[-C--:B------:R-:W-:Y:S02]  /*8d00*/  ISETP.LT.AND P2, PT, R20, R93.reuse, !P0 ;  /* 0x0000005d1400720c */ /* 0x080fe40004741270 */
[----:B------:R-:W4:Y:S01]  /*8d10*/  S2R R20, SR_TID.X ;  /* 0x0000000000147919 */ /* 0x000f220000002100 */
[-C--:B------:R-:W-:Y:S02]  /*8d20*/  ISETP.LT.AND P1, PT, R16, R93.reuse, !P0 ;  /* 0x0000005d1000720c */ /* 0x080fe40004721270 */
[----:B------:R-:W2:Y:S01]  /*8d30*/  LDL.LU R16, [R1+0x30] ;  /* 0x0000300001107983 */ /* 0x000ea20000300800 */
[----:B------:R-:W-:-:S03]  /*8d40*/  ISETP.LT.AND P5, PT, R18, R93, !P0 ;  /* 0x0000005d1200720c */ /* 0x000fc600047a1270 */
[----:B------:R-:W2:Y:S01]  /*8d50*/  LDL.LU R18, [R1+0x34] ;  /* 0x0000340001127983 */ /* 0x000ea20000300800 */
[----:B----4-:R-:W-:Y:S02]  /*8d60*/  IMAD.SHL.U32 R20, R20, 0x10, RZ ;  /* 0x0000001014147824 */ /* 0x010fe400078e00ff */
[----:B------:R-:W-:-:S03]  /*8d70*/  IMAD R13, R92, 0x2, R11 ;  /* 0x000000025c0d7824 */ /* 0x000fc600078e020b */
[----:B------:R-:W-:Y:S01]  /*8d80*/  LOP3.LUT R20, R20, 0x1ff0, RZ, 0xc0, !PT ;  /* 0x00001ff014147812 */ /* 0x000fe200078ec0ff */
[C---:B------:R-:W-:Y:S01]  /*8d90*/  IMAD R11, R92.reuse, 0x2, R13 ;  /* 0x000000025c0b7824 */ /* 0x040fe200078e020d */
[----:B------:R-:W-:Y:S02]  /*8da0*/  LEA R4, P6, R13, R14, 0x2 ;  /* 0x0000000e0d047211 */ /* 0x000fe400078c10ff */
[----:B------:R-:W-:Y:S02]  /*8db0*/  ISETP.LT.AND P4, PT, R21, R93, !P0 ;  /* 0x0000005d1500720c */ /* 0x000fe40004781270 */
[----:B------:R-:W4:Y:S01]  /*8dc0*/  LDS.128 R20, [R20+UR7] ;  /* 0x0000000714147984 */ /* 0x000f220008000c00 */
[----:B------:R-:W-:Y:S01]  /*8dd0*/  LEA.HI.X.SX32 R5, R13, R78, 0x2, P6 ;  /* 0x0000004e0d057211 */ /* 0x000fe200030f16ff */
[C---:B------:R-:W-:Y:S02]  /*8de0*/  IMAD R13, R92.reuse, 0x2, R11 ;  /* 0x000000025c0d7824 */ /* 0x040fe400078e020b */
[----:B------:R-:W-:Y:S01]  /*8df0*/  @P3 STG.E desc[UR14][R2.64], R70 ;  /* 0x0000004602003986 */ /* 0x000fe2000c10190e */
[-C--:B---3--:R-:W-:Y:S01]  /*8e00*/  LEA R6, P3, R11, R14.reuse, 0x2 ;  /* 0x0000000e0b067211 */ /* 0x088fe200078610ff */
[----:B------:R-:W-:Y:S01]  /*8e10*/  IMAD R15, R92, 0x2, R13 ;  /* 0x000000025c0f7824 */ /* 0x000fe200078e020d */
[----:B-1----:R-:W-:-:S02]  /*8e20*/  LEA R8, P6, R13, R14, 0x2 ;  /* 0x0000000e0d087211 */ /* 0x002fc400078c10ff */
[-C--:B------:R-:W-:Y:S01]  /*8e30*/  LEA.HI.X.SX32 R7, R11, R78.reuse, 0x2, P3 ;  /* 0x0000004e0b077211 */ /* 0x080fe200018f16ff */
[C---:B------:R-:W-:Y:S01]  /*8e40*/  IMAD R11, R92.reuse, 0x2, R15 ;  /* 0x000000025c0b7824 */ /* 0x040fe200078e020f */
[----:B------:R-:W-:Y:S01]  /*8e50*/  LEA.HI.X.SX32 R9, R13, R78, 0x2, P6 ;  /* 0x0000004e0d097211 */ /* 0x000fe200030f16ff */
[----:B------:R1:W-:Y:S02]  /*8e60*/  @P4 STG.E desc[UR14][R4.64], R71 ;  /* 0x0000004704004986 */ /* 0x0003e4000c10190e */
[C---:B------:R-:W-:Y:S02]  /*8e70*/  IMAD R13, R92.reuse, 0x2, R11 ;  /* 0x000000025c0d7824 */ /* 0x040fe400078e020b */
[----:B------:R3:W-:Y:S04]  /*8e80*/  @P2 STG.E desc[UR14][R6.64], R72 ;  /* 0x0000004806002986 */ /* 0x0007e8000c10190e */
[----:B------:R4:W-:Y:S01]  /*8e90*/  @P1 STG.E desc[UR14][R8.64], R73 ;  /* 0x0000004908001986 */ /* 0x0009e2000c10190e */
[----:B--2---:R-:W-:Y:S01]  /*8ea0*/  ISETP.LT.AND P4, PT, R17, R93, !P0 ;  /* 0x0000005d1100720c */ /* 0x004fe20004781270 */
[----:B------:R-:W-:Y:S01]  /*8eb0*/  IMAD R17, R92, 0x2, R13 ;  /* 0x000000025c117824 */ /* 0x000fe200078e020d */
[----:B-1----:R-:W-:-:S02]  /*8ec0*/  LEA R4, P1, R11, R14, 0x2 ;  /* 0x0000000e0b047211 */ /* 0x002fc400078210ff */
[----:B------:R-:W-:Y:S02]  /*8ed0*/  LEA R2, P6, R15, R14, 0x2 ;  /* 0x0000000e0f027211 */ /* 0x000fe400078c10ff */
[----:B------:R-:W-:Y:S02]  /*8ee0*/  LEA.HI.X.SX32 R5, R11, R78, 0x2, P1 ;  /* 0x0000004e0b057211 */ /* 0x000fe400008f16ff */
[----:B---3--:R-:W-:Y:S02]  /*8ef0*/  LEA R6, P1, R17, R14, 0x2 ;  /* 0x0000000e11067211 */ /* 0x008fe400078210ff */
[----:B------:R-:W-:Y:S01]  /*8f00*/  LEA.HI.X.SX32 R3, R15, R78, 0x2, P6 ;  /* 0x0000004e0f037211 */ /* 0x000fe200030f16ff */
[----:B------:R-:W-:Y:S01]  /*8f10*/  IMAD R15, R92, 0x2, R17 ;  /* 0x000000025c0f7824 */ /* 0x000fe200078e0211 */
[----:B------:R-:W-:Y:S02]  /*8f20*/  LEA R10, P6, R13, R14, 0x2 ;  /* 0x0000000e0d0a7211 */ /* 0x000fe400078c10ff */
[----:B------:R-:W-:-:S02]  /*8f30*/  ISETP.LT.AND P3, PT, R19, R93, !P0 ;  /* 0x0000005d1300720c */ /* 0x000fc40004761270 */
[-C--:B------:R-:W-:Y:S02]  /*8f40*/  LEA.HI.X.SX32 R7, R17, R78.reuse, 0x2, P1 ;  /* 0x0000004e11077211 */ /* 0x080fe400008f16ff */
[----:B------:R-:W-:Y:S02]  /*8f50*/  ISETP.LT.AND P2, PT, R12, R93, !P0 ;  /* 0x0000005d0c00720c */ /* 0x000fe40004741270 */
[----:B------:R-:W-:Y:S02]  /*8f60*/  LEA.HI.X.SX32 R11, R13, R78, 0x2, P6 ;  /* 0x0000004e0d0b7211 */ /* 0x000fe400030f16ff */
[C---:B------:R-:W-:Y:S01]  /*8f70*/  LEA R12, P6, R15.reuse, R14, 0x2 ;  /* 0x0000000e0f0c7211 */ /* 0x040fe200078c10ff */
[----:B------:R-:W-:Y:S01]  /*8f80*/  IMAD R19, R92, 0x2, R15 ;  /* 0x000000025c137824 */ /* 0x000fe200078e020f */
[----:B------:R1:W-:Y:S02]  /*8f90*/  @P5 STG.E desc[UR14][R2.64], R74 ;  /* 0x0000004a02005986 */ /* 0x0003e4000c10190e */
[----:B------:R-:W-:-:S02]  /*8fa0*/  LEA.HI.X.SX32 R13, R15, R78, 0x2, P6 ;  /* 0x0000004e0f0d7211 */ /* 0x000fc400030f16ff */
[----:B------:R1:W-:Y:S01]  /*8fb0*/  @P4 STG.E desc[UR14][R4.64], R75 ;  /* 0x0000004b04004986 */ /* 0x0003e2000c10190e */
[----:B------:R-:W-:-:S03]  /*8fc0*/  LEA R14, P6, R19, R14, 0x2 ;  /* 0x0000000e130e7211 */ /* 0x000fc600078c10ff */
[----:B----4-:R1:W-:Y:S04]  /*8fd0*/  @P3 STG.E desc[UR14][R10.64], R20 ;  /* 0x000000140a003986 */ /* 0x0103e8000c10190e */
[----:B------:R1:W-:Y:S01]  /*8fe0*/  @P2 STG.E desc[UR14][R6.64], R21 ;  /* 0x0000001506002986 */ /* 0x0003e2000c10190e */
[----:B------:R-:W-:Y:S02]  /*8ff0*/  LEA.HI.X.SX32 R15, R19, R78, 0x2, P6 ;  /* 0x0000004e130f7211 */ /* 0x000fe400030f16ff */
[-C--:B------:R-:W-:Y:S02]  /*9000*/  ISETP.LT.AND P1, PT, R16, R93.reuse, !P0 ;  /* 0x0000005d1000720c */ /* 0x080fe40004721270 */
[----:B------:R-:W-:-:S11]  /*9010*/  ISETP.LT.AND P0, PT, R18, R93, !P0 ;  /* 0x0000005d1200720c */ /* 0x000fd60004701270 */
[----:B------:R1:W-:Y:S02]  /*9020*/  @P1 STG.E desc[UR14][R12.64], R22 ;  /* 0x000000160c001986 */ /* 0x0003e4000c10190e */
[----:B------:R-:W-:Y:S05]  /*9030*/  @!P0 EXIT ;  /* 0x000000000000894d */ /* 0x000fea0003800000 */
[----:B------:R-:W-:Y:S01]  /*9040*/  STG.E desc[UR14][R14.64], R23 ;  /* 0x000000170e007986 */ /* 0x000fe2000c10190e */
[----:B------:R-:W-:Y:S05]  /*9050*/  EXIT ;  /* 0x000000000000794d */ /* 0x000fea0003800000 */
.L_x_2:
[----:B------:R-:W-:-:S00]  /*9060*/  BRA `(.L_x_2) ;  /* 0xfffffffc00fc7947 */ /* 0x000fc0000383ffff */
[----:B------:R-:W-:-:S00]  /*9070*/  NOP ;  /* 0x0000000000007918 */ /* 0x000fc00000000000 */
        /* <DEDUP_REMOVED lines=8> */
.L_x_3:


//--------------------- .nv.shared.matmul_kernel  --------------------------
	.section	.nv.shared.matmul_kernel,"aw",@nobits
	.sectionflags	@""
	.align	16
	.zero		1024


//--------------------- .nv.shared.reserved.0     --------------------------
	.section	.nv.shared.reserved.0,"aw",@nobits
	.weak		__nv_reservedSMEM_offset_0_alias
	.size		__nv_reservedSMEM_offset_0_alias, 0, 0
	.other		__nv_reservedSMEM_offset_0_alias,@"STO_CUDA_RESERVED_SHARED STV_DEFAULT"
__nv_reservedSMEM_offset_0_alias:
	.zero		0


//--------------------- .nv.constant0.matmul_kernel --------------------------
	.section	.nv.constant0.matmul_kernel,"a",@progbits
	.sectionflags	@""
	.align	4
.nv.constant0.matmul_kernel:
	.zero		608


//--------------------- SYMBOLS --------------------------

	.type		.nv.reservedSmem.offset0,@object
	.size		.nv.reservedSmem.offset0,0x4
